//
// Generated by NVIDIA NVVM Compiler
//
// Compiler Build ID: CL-36424714
// Cuda compilation tools, release 13.0, V13.0.88
// Based on NVVM 20.0.0
//

.version 9.0
.target sm_100
.address_size 64

	// .globl	_Z15transpose_naivePfPKfii
// _ZZ15transpose_tiledPfPKfiiE4tile has been demoted

.visible .entry _Z15transpose_naivePfPKfii(
	.param .u64 .ptr .align 1 _Z15transpose_naivePfPKfii_param_0,
	.param .u64 .ptr .align 1 _Z15transpose_naivePfPKfii_param_1,
	.param .u32 _Z15transpose_naivePfPKfii_param_2,
	.param .u32 _Z15transpose_naivePfPKfii_param_3
)
{
	.reg .pred 	%p<4>;
	.reg .b32 	%r<15>;
	.reg .b32 	%f<2>;
	.reg .b64 	%rd<9>;

	ld.param.u64 	%rd1, [_Z15transpose_naivePfPKfii_param_0];
	ld.param.u64 	%rd2, [_Z15transpose_naivePfPKfii_param_1];
	ld.param.u32 	%r3, [_Z15transpose_naivePfPKfii_param_2];
	ld.param.u32 	%r5, [_Z15transpose_naivePfPKfii_param_3];
	mov.u32 	%r6, %ctaid.x;
	mov.u32 	%r7, %ntid.x;
	mov.u32 	%r8, %tid.x;
	mad.lo.s32 	%r1, %r6, %r7, %r8;
	mov.u32 	%r9, %ctaid.y;
	mov.u32 	%r10, %ntid.y;
	mov.u32 	%r11, %tid.y;
	mad.lo.s32 	%r12, %r9, %r10, %r11;
	setp.ge.s32 	%p1, %r1, %r3;
	setp.ge.s32 	%p2, %r12, %r5;
	or.pred  	%p3, %p1, %p2;
	@%p3 bra 	$L__BB0_2;
	cvta.to.global.u64 	%rd3, %rd2;
	cvta.to.global.u64 	%rd4, %rd1;
	mad.lo.s32 	%r13, %r3, %r12, %r1;
	mad.lo.s32 	%r14, %r5, %r1, %r12;
	mul.wide.s32 	%rd5, %r13, 4;
	add.s64 	%rd6, %rd3, %rd5;
	ld.global.nc.f32 	%f1, [%rd6];
	mul.wide.s32 	%rd7, %r14, 4;
	add.s64 	%rd8, %rd4, %rd7;
	st.global.f32 	[%rd8], %f1;
$L__BB0_2:
	ret;

}
	// .globl	_Z15transpose_tiledPfPKfii
.visible .entry _Z15transpose_tiledPfPKfii(
	.param .u64 .ptr .align 1 _Z15transpose_tiledPfPKfii_param_0,
	.param .u64 .ptr .align 1 _Z15transpose_tiledPfPKfii_param_1,
	.param .u32 _Z15transpose_tiledPfPKfii_param_2,
	.param .u32 _Z15transpose_tiledPfPKfii_param_3
)
{
	.reg .pred 	%p<25>;
	.reg .b32 	%r<37>;
	.reg .b32 	%f<9>;
	.reg .b64 	%rd<21>;
	// demoted variable
	.shared .align 4 .b8 _ZZ15transpose_tiledPfPKfiiE4tile[4224];
	ld.param.u64 	%rd3, [_Z15transpose_tiledPfPKfii_param_0];
	ld.param.u64 	%rd4, [_Z15transpose_tiledPfPKfii_param_1];
	ld.param.u32 	%r18, [_Z15transpose_tiledPfPKfii_param_2];
	ld.param.u32 	%r20, [_Z15transpose_tiledPfPKfii_param_3];
	cvta.to.global.u64 	%rd1, %rd4;
	cvta.to.global.u64 	%rd2, %rd3;
	mov.u32 	%r21, %ctaid.x;
	shl.b32 	%r1, %r21, 5;
	mov.u32 	%r2, %tid.x;
	add.s32 	%r3, %r1, %r2;
	mov.u32 	%r22, %ctaid.y;
	shl.b32 	%r4, %r22, 5;
	mov.u32 	%r5, %tid.y;
	add.s32 	%r23, %r4, %r5;
	setp.ge.s32 	%p1, %r3, %r18;
	shl.b32 	%r24, %r2, 2;
	mov.u32 	%r25, _ZZ15transpose_tiledPfPKfiiE4tile;
	add.s32 	%r7, %r25, %r24;
	setp.ge.s32 	%p2, %r23, %r20;
	mad.lo.s32 	%r8, %r5, 132, %r7;
	or.pred  	%p3, %p1, %p2;
	@%p3 bra 	$L__BB1_2;
	mad.lo.s32 	%r26, %r23, %r18, %r3;
	mul.wide.s32 	%rd5, %r26, 4;
	add.s64 	%rd6, %rd1, %rd5;
	ld.global.nc.f32 	%f1, [%rd6];
	st.shared.f32 	[%r8], %f1;
$L__BB1_2:
	setp.ge.s32 	%p4, %r3, %r18;
	add.s32 	%r9, %r23, 8;
	setp.ge.s32 	%p5, %r9, %r20;
	or.pred  	%p6, %p4, %p5;
	@%p6 bra 	$L__BB1_4;
	mad.lo.s32 	%r27, %r9, %r18, %r3;
	mul.wide.s32 	%rd7, %r27, 4;
	add.s64 	%rd8, %rd1, %rd7;
	ld.global.nc.f32 	%f2, [%rd8];
	st.shared.f32 	[%r8+1056], %f2;
$L__BB1_4:
	setp.ge.s32 	%p7, %r3, %r18;
	add.s32 	%r10, %r23, 16;
	setp.ge.s32 	%p8, %r10, %r20;
	or.pred  	%p9, %p7, %p8;
	@%p9 bra 	$L__BB1_6;
	mad.lo.s32 	%r28, %r10, %r18, %r3;
	mul.wide.s32 	%rd9, %r28, 4;
	add.s64 	%rd10, %rd1, %rd9;
	ld.global.nc.f32 	%f3, [%rd10];
	st.shared.f32 	[%r8+2112], %f3;
$L__BB1_6:
	setp.ge.s32 	%p10, %r3, %r18;
	add.s32 	%r11, %r23, 24;
	setp.ge.s32 	%p11, %r11, %r20;
	or.pred  	%p12, %p10, %p11;
	@%p12 bra 	$L__BB1_8;
	mad.lo.s32 	%r29, %r11, %r18, %r3;
	mul.wide.s32 	%rd11, %r29, 4;
	add.s64 	%rd12, %rd1, %rd11;
	ld.global.nc.f32 	%f4, [%rd12];
	st.shared.f32 	[%r8+3168], %f4;
$L__BB1_8:
	bar.sync 	0;
	add.s32 	%r12, %r4, %r2;
	add.s32 	%r13, %r1, %r5;
	setp.ge.s32 	%p13, %r12, %r20;
	shl.b32 	%r30, %r2, 7;
	add.s32 	%r31, %r7, %r30;
	setp.ge.s32 	%p14, %r13, %r18;
	shl.b32 	%r32, %r5, 2;
	add.s32 	%r14, %r31, %r32;
	or.pred  	%p15, %p13, %p14;
	@%p15 bra 	$L__BB1_10;
	ld.shared.f32 	%f5, [%r14];
	mad.lo.s32 	%r33, %r13, %r20, %r12;
	mul.wide.s32 	%rd13, %r33, 4;
	add.s64 	%rd14, %rd2, %rd13;
	st.global.f32 	[%rd14], %f5;
$L__BB1_10:
	setp.ge.s32 	%p16, %r12, %r20;
	add.s32 	%r15, %r13, 8;
	setp.ge.s32 	%p17, %r15, %r18;
	or.pred  	%p18, %p16, %p17;
	@%p18 bra 	$L__BB1_12;
	ld.shared.f32 	%f6, [%r14+32];
	mad.lo.s32 	%r34, %r15, %r20, %r12;
	mul.wide.s32 	%rd15, %r34, 4;
	add.s64 	%rd16, %rd2, %rd15;
	st.global.f32 	[%rd16], %f6;
$L__BB1_12:
	setp.ge.s32 	%p19, %r12, %r20;
	add.s32 	%r16, %r13, 16;
	setp.ge.s32 	%p20, %r16, %r18;
	or.pred  	%p21, %p19, %p20;
	@%p21 bra 	$L__BB1_14;
	ld.shared.f32 	%f7, [%r14+64];
	mad.lo.s32 	%r35, %r16, %r20, %r12;
	mul.wide.s32 	%rd17, %r35, 4;
	add.s64 	%rd18, %rd2, %rd17;
	st.global.f32 	[%rd18], %f7;
$L__BB1_14:
	setp.ge.s32 	%p22, %r12, %r20;
	add.s32 	%r17, %r13, 24;
	setp.ge.s32 	%p23, %r17, %r18;
	or.pred  	%p24, %p22, %p23;
	@%p24 bra 	$L__BB1_16;
	ld.shared.f32 	%f8, [%r14+96];
	mad.lo.s32 	%r36, %r17, %r20, %r12;
	mul.wide.s32 	%rd19, %r36, 4;
	add.s64 	%rd20, %rd2, %rd19;
	st.global.f32 	[%rd20], %f8;
$L__BB1_16:
	ret;

}
	// .globl	_Z31transpose_write_coalesced_naivePfPKfii
.visible .entry _Z31transpose_write_coalesced_naivePfPKfii(
	.param .u64 .ptr .align 1 _Z31transpose_write_coalesced_naivePfPKfii_param_0,
	.param .u64 .ptr .align 1 _Z31transpose_write_coalesced_naivePfPKfii_param_1,
	.param .u32 _Z31transpose_write_coalesced_naivePfPKfii_param_2,
	.param .u32 _Z31transpose_write_coalesced_naivePfPKfii_param_3
)
{
	.reg .pred 	%p<4>;
	.reg .b32 	%r<15>;
	.reg .b32 	%f<2>;
	.reg .b64 	%rd<8>;

	ld.param.u64 	%rd1, [_Z31transpose_write_coalesced_naivePfPKfii_param_0];
	ld.param.u64 	%rd2, [_Z31transpose_write_coalesced_naivePfPKfii_param_1];
	ld.param.u32 	%r5, [_Z31transpose_write_coalesced_naivePfPKfii_param_2];
	ld.param.u32 	%r4, [_Z31transpose_write_coalesced_naivePfPKfii_param_3];
	mov.u32 	%r6, %ctaid.x;
	mov.u32 	%r7, %ntid.x;
	mov.u32 	%r8, %tid.x;
	mad.lo.s32 	%r1, %r6, %r7, %r8;
	mov.u32 	%r9, %ctaid.y;
	mov.u32 	%r10, %ntid.y;
	mov.u32 	%r11, %tid.y;
	mad.lo.s32 	%r12, %r9, %r10, %r11;
	setp.ge.s32 	%p1, %r1, %r4;
	setp.ge.s32 	%p2, %r12, %r5;
	or.pred  	%p3, %p1, %p2;
	@%p3 bra 	$L__BB2_2;
	cvta.to.global.u64 	%rd4, %rd1;
	mad.lo.s32 	%r13, %r5, %r1, %r12;
	mad.lo.s32 	%r14, %r4, %r12, %r1;
	mul.wide.s32 	%rd5, %r13, 4;
	add.s64 	%rd3, %rd2, %rd5;
	// begin inline asm
	ld.global.nc.f32 %f1, [%rd3];
	// end inline asm
	mul.wide.s32 	%rd6, %r14, 4;
	add.s64 	%rd7, %rd4, %rd6;
	st.global.f32 	[%rd7], %f1;
$L__BB2_2:
	ret;

}
	// .globl	_Z33transpose_write_coalesced_blockedPfPKfii
.visible .entry _Z33transpose_write_coalesced_blockedPfPKfii(
	.param .u64 .ptr .align 1 _Z33transpose_write_coalesced_blockedPfPKfii_param_0,
	.param .u64 .ptr .align 1 _Z33transpose_write_coalesced_blockedPfPKfii_param_1,
	.param .u32 _Z33transpose_write_coalesced_blockedPfPKfii_param_2,
	.param .u32 _Z33transpose_write_coalesced_blockedPfPKfii_param_3
)
{
	.reg .pred 	%p<7>;
	.reg .b32 	%r<18>;
	.reg .b32 	%f<3>;
	.reg .b64 	%rd<16>;

	ld.param.u64 	%rd3, [_Z33transpose_write_coalesced_blockedPfPKfii_param_0];
	ld.param.u64 	%rd2, [_Z33transpose_write_coalesced_blockedPfPKfii_param_1];
	ld.param.u32 	%r7, [_Z33transpose_write_coalesced_blockedPfPKfii_param_2];
	ld.param.u32 	%r6, [_Z33transpose_write_coalesced_blockedPfPKfii_param_3];
	cvta.to.global.u64 	%rd1, %rd3;
	mov.u32 	%r8, %ctaid.x;
	shl.b32 	%r9, %r8, 4;
	mov.u32 	%r10, %tid.x;
	add.s32 	%r1, %r9, %r10;
	mov.u32 	%r11, %ctaid.y;
	shl.b32 	%r12, %r11, 4;
	mov.u32 	%r13, %tid.y;
	add.s32 	%r14, %r12, %r13;
	setp.ge.s32 	%p1, %r1, %r6;
	mul.lo.s32 	%r3, %r7, %r1;
	setp.ge.s32 	%p2, %r14, %r7;
	or.pred  	%p3, %p1, %p2;
	@%p3 bra 	$L__BB3_2;
	add.s32 	%r15, %r14, %r3;
	mad.lo.s32 	%r16, %r14, %r6, %r1;
	mul.wide.s32 	%rd5, %r15, 4;
	add.s64 	%rd4, %rd2, %rd5;
	// begin inline asm
	ld.global.nc.f32 %f1, [%rd4];
	// end inline asm
	mul.wide.s32 	%rd6, %r16, 4;
	add.s64 	%rd7, %rd1, %rd6;
	st.global.f32 	[%rd7], %f1;
$L__BB3_2:
	setp.ge.s32 	%p4, %r1, %r6;
	add.s32 	%r4, %r14, 8;
	setp.ge.s32 	%p5, %r4, %r7;
	or.pred  	%p6, %p4, %p5;
	@%p6 bra 	$L__BB3_4;
	mad.lo.s32 	%r17, %r4, %r6, %r1;
	cvt.s64.s32 	%rd9, %r3;
	cvt.u64.u32 	%rd10, %r14;
	add.s64 	%rd11, %rd10, %rd9;
	shl.b64 	%rd12, %rd11, 2;
	add.s64 	%rd13, %rd2, %rd12;
	add.s64 	%rd8, %rd13, 32;
	// begin inline asm
	ld.global.nc.f32 %f2, [%rd8];
	// end inline asm
	mul.wide.s32 	%rd14, %r17, 4;
	add.s64 	%rd15, %rd1, %rd14;
	st.global.f32 	[%rd15], %f2;
$L__BB3_4:
	ret;

}
	// .globl	_Z37transpose_write_coalesced_blocked_optPfPKfii
.visible .entry _Z37transpose_write_coalesced_blocked_optPfPKfii(
	.param .u64 .ptr .align 1 _Z37transpose_write_coalesced_blocked_optPfPKfii_param_0,
	.param .u64 .ptr .align 1 _Z37transpose_write_coalesced_blocked_optPfPKfii_param_1,
	.param .u32 _Z37transpose_write_coalesced_blocked_optPfPKfii_param_2,
	.param .u32 _Z37transpose_write_coalesced_blocked_optPfPKfii_param_3
)
{
	.reg .pred 	%p<9>;
	.reg .b32 	%r<20>;
	.reg .b32 	%f<3>;
	.reg .b64 	%rd<18>;

	ld.param.u64 	%rd4, [_Z37transpose_write_coalesced_blocked_optPfPKfii_param_0];
	ld.param.u64 	%rd3, [_Z37transpose_write_coalesced_blocked_optPfPKfii_param_1];
	ld.param.u32 	%r7, [_Z37transpose_write_coalesced_blocked_optPfPKfii_param_2];
	ld.param.u32 	%r6, [_Z37transpose_write_coalesced_blocked_optPfPKfii_param_3];
	cvta.to.global.u64 	%rd1, %rd4;
	mov.u32 	%r8, %ctaid.x;
	shl.b32 	%r9, %r8, 4;
	mov.u32 	%r10, %tid.x;
	add.s32 	%r1, %r9, %r10;
	mov.u32 	%r11, %ctaid.y;
	shl.b32 	%r12, %r11, 4;
	mov.u32 	%r13, %tid.y;
	add.s32 	%r14, %r12, %r13;
	setp.ge.s32 	%p1, %r1, %r6;
	mul.lo.s32 	%r3, %r7, %r1;
	cvt.s64.s32 	%rd5, %r3;
	setp.ge.s32 	%p2, %r14, %r7;
	cvt.u64.u32 	%rd6, %r14;
	add.s64 	%rd7, %rd6, %rd5;
	shl.b64 	%rd8, %rd7, 2;
	add.s64 	%rd2, %rd3, %rd8;
	or.pred  	%p3, %p1, %p2;
	@%p3 bra 	$L__BB4_4;
	add.s32 	%r15, %r14, 32;
	setp.ge.u32 	%p4, %r15, %r7;
	@%p4 bra 	$L__BB4_3;
	add.s64 	%rd9, %rd2, 128;
	// begin inline asm
	prefetch.global.L2 [%rd9];
	// end inline asm
$L__BB4_3:
	add.s32 	%r16, %r14, %r3;
	mul.wide.s32 	%rd11, %r16, 4;
	add.s64 	%rd10, %rd3, %rd11;
	// begin inline asm
	ld.global.nc.f32 %f1, [%rd10];
	// end inline asm
	mad.lo.s32 	%r17, %r14, %r6, %r1;
	mul.wide.s32 	%rd12, %r17, 4;
	add.s64 	%rd13, %rd1, %rd12;
	st.global.f32 	[%rd13], %f1;
$L__BB4_4:
	setp.ge.s32 	%p5, %r1, %r6;
	add.s32 	%r4, %r14, 8;
	setp.ge.s32 	%p6, %r4, %r7;
	or.pred  	%p7, %p5, %p6;
	@%p7 bra 	$L__BB4_8;
	add.s32 	%r18, %r14, 40;
	setp.ge.u32 	%p8, %r18, %r7;
	@%p8 bra 	$L__BB4_7;
	add.s64 	%rd14, %rd2, 160;
	// begin inline asm
	prefetch.global.L2 [%rd14];
	// end inline asm
$L__BB4_7:
	add.s64 	%rd15, %rd2, 32;
	// begin inline asm
	ld.global.nc.f32 %f2, [%rd15];
	// end inline asm
	mad.lo.s32 	%r19, %r4, %r6, %r1;
	mul.wide.s32 	%rd16, %r19, 4;
	add.s64 	%rd17, %rd1, %rd16;
	st.global.f32 	[%rd17], %f2;
$L__BB4_8:
	ret;

}
	// .globl	_Z37transpose_write_coalesced_blocked_texPfyii
.visible .entry _Z37transpose_write_coalesced_blocked_texPfyii(
	.param .u64 .ptr .align 1 _Z37transpose_write_coalesced_blocked_texPfyii_param_0,
	.param .u64 _Z37transpose_write_coalesced_blocked_texPfyii_param_1,
	.param .u32 _Z37transpose_write_coalesced_blocked_texPfyii_param_2,
	.param .u32 _Z37transpose_write_coalesced_blocked_texPfyii_param_3
)
{
	.reg .pred 	%p<7>;
	.reg .b32 	%r<16>;
	.reg .b32 	%f<15>;
	.reg .b64 	%rd<8>;

	ld.param.u64 	%rd3, [_Z37transpose_write_coalesced_blocked_texPfyii_param_0];
	ld.param.u64 	%rd2, [_Z37transpose_write_coalesced_blocked_texPfyii_param_1];
	ld.param.u32 	%r6, [_Z37transpose_write_coalesced_blocked_texPfyii_param_2];
	ld.param.u32 	%r5, [_Z37transpose_write_coalesced_blocked_texPfyii_param_3];
	cvta.to.global.u64 	%rd1, %rd3;
	mov.u32 	%r7, %ctaid.x;
	shl.b32 	%r8, %r7, 4;
	mov.u32 	%r9, %tid.x;
	add.s32 	%r1, %r8, %r9;
	mov.u32 	%r10, %ctaid.y;
	shl.b32 	%r11, %r10, 4;
	mov.u32 	%r12, %tid.y;
	add.s32 	%r13, %r11, %r12;
	setp.ge.s32 	%p1, %r1, %r5;
	cvt.rn.f32.s32 	%f2, %r1;
	add.f32 	%f1, %f2, 0f3F000000;
	setp.ge.s32 	%p2, %r13, %r6;
	or.pred  	%p3, %p1, %p2;
	@%p3 bra 	$L__BB5_2;
	cvt.rn.f32.u32 	%f3, %r13;
	add.f32 	%f4, %f3, 0f3F000000;
	tex.2d.v4.f32.f32 	{%f5, %f6, %f7, %f8}, [%rd2, {%f4, %f1}];
	mad.lo.s32 	%r14, %r13, %r5, %r1;
	mul.wide.s32 	%rd4, %r14, 4;
	add.s64 	%rd5, %rd1, %rd4;
	st.global.f32 	[%rd5], %f5;
$L__BB5_2:
	setp.ge.s32 	%p4, %r1, %r5;
	add.s32 	%r3, %r13, 8;
	setp.ge.s32 	%p5, %r3, %r6;
	or.pred  	%p6, %p4, %p5;
	@%p6 bra 	$L__BB5_4;
	cvt.rn.f32.u32 	%f9, %r3;
	add.f32 	%f10, %f9, 0f3F000000;
	tex.2d.v4.f32.f32 	{%f11, %f12, %f13, %f14}, [%rd2, {%f10, %f1}];
	mad.lo.s32 	%r15, %r3, %r5, %r1;
	mul.wide.s32 	%rd6, %r15, 4;
	add.s64 	%rd7, %rd1, %rd6;
	st.global.f32 	[%rd7], %f11;
$L__BB5_4:
	ret;

}
	// .globl	_Z26transpose_kernel_optimizedILi4ELi8ELi16EEvPfS0_ii
.visible .entry _Z26transpose_kernel_optimizedILi4ELi8ELi16EEvPfS0_ii(
	.param .u64 .ptr .align 1 _Z26transpose_kernel_optimizedILi4ELi8ELi16EEvPfS0_ii_param_0,
	.param .u64 .ptr .align 1 _Z26transpose_kernel_optimizedILi4ELi8ELi16EEvPfS0_ii_param_1,
	.param .u32 _Z26transpose_kernel_optimizedILi4ELi8ELi16EEvPfS0_ii_param_2,
	.param .u32 _Z26transpose_kernel_optimizedILi4ELi8ELi16EEvPfS0_ii_param_3
)
{
	.reg .b32 	%r<18>;
	.reg .b32 	%f<5>;
	.reg .b64 	%rd<15>;

	ld.param.u64 	%rd1, [_Z26transpose_kernel_optimizedILi4ELi8ELi16EEvPfS0_ii_param_0];
	ld.param.u64 	%rd2, [_Z26transpose_kernel_optimizedILi4ELi8ELi16EEvPfS0_ii_param_1];
	ld.param.u32 	%r1, [_Z26transpose_kernel_optimizedILi4ELi8ELi16EEvPfS0_ii_param_2];
	ld.param.u32 	%r2, [_Z26transpose_kernel_optimizedILi4ELi8ELi16EEvPfS0_ii_param_3];
	mov.u32 	%r3, %ctaid.x;
	shl.b32 	%r4, %r3, 6;
	mov.u32 	%r5, %tid.y;
	add.s32 	%r6, %r4, %r5;
	mov.u32 	%r7, %ctaid.y;
	shl.b32 	%r8, %r7, 3;
	mov.u32 	%r9, %tid.x;
	add.s32 	%r10, %r8, %r9;
	mad.lo.s32 	%r11, %r2, %r10, %r6;
	cvta.to.global.u64 	%rd3, %rd1;
	mul.wide.s32 	%rd4, %r11, 4;
	add.s64 	%rd5, %rd3, %rd4;
	ld.global.f32 	%f1, [%rd5];
	ld.global.f32 	%f2, [%rd5+64];
	ld.global.f32 	%f3, [%rd5+128];
	ld.global.f32 	%f4, [%rd5+192];
	cvta.to.global.u64 	%rd6, %rd2;
	mad.lo.s32 	%r12, %r6, %r1, %r10;
	mul.wide.s32 	%rd7, %r12, 4;
	add.s64 	%rd8, %rd6, %rd7;
	st.global.f32 	[%rd8], %f1;
	shl.b32 	%r13, %r1, 4;
	add.s32 	%r14, %r12, %r13;
	mul.wide.s32 	%rd9, %r14, 4;
	add.s64 	%rd10, %rd6, %rd9;
	st.global.f32 	[%rd10], %f2;
	shl.b32 	%r15, %r1, 5;
	add.s32 	%r16, %r12, %r15;
	mul.wide.s32 	%rd11, %r16, 4;
	add.s64 	%rd12, %rd6, %rd11;
	st.global.f32 	[%rd12], %f3;
	add.s32 	%r17, %r16, %r13;
	mul.wide.s32 	%rd13, %r17, 4;
	add.s64 	%rd14, %rd6, %rd13;
	st.global.f32 	[%rd14], %f4;
	ret;

}


// ===== COMPILED SASS (sm_100) =====

	.target	sm_100

	.elftype	@"ET_EXEC"


//--------------------- .note.nv.tkinfo           --------------------------
	.section	.note.nv.tkinfo,"",@"SHT_NOTE"
	.sectionflags	@"SHF_NOTE_NV_TKINFO"
	.tkinfo
        /*0018*/ 	.word	0x00000002
        /*0030*/ 	.string	""
        /*0030*/ 	.string	"ptxas"
        /*0030*/ 	.string	"Cuda compilation tools, release 13.0, V13.0.88"
        /*0030*/ 	.string	"Build cuda_13.0.r13.0/compiler.36424714_0"
        /*0030*/ 	.string	"-arch sm_100 -m 64 "



//--------------------- .note.nv.cuinfo           --------------------------
	.section	.note.nv.cuinfo,"",@"SHT_NOTE"
	.sectionflags	@"SHF_NOTE_NV_CUINFO"
        /*0018*/ 	.short	0x0002
        /*001a*/ 	.short	0x0064
        /*001c*/ 	.short	0x0082
	.zero		2


//--------------------- .nv.info                  --------------------------
	.section	.nv.info,"",@"SHT_CUDA_INFO"
	.align	4


	//----- nvinfo : EIATTR_REGCOUNT
	.align		4
        /*0000*/ 	.byte	0x04, 0x2f
        /*0002*/ 	.short	(.L_1 - .L_0)
	.align		4
.L_0:
        /*0004*/ 	.word	index@(_Z15transpose_naivePfPKfii)
        /*0008*/ 	.word	0x0000000a


	//----- nvinfo : EIATTR_FRAME_SIZE
	.align		4
.L_1:
        /*000c*/ 	.byte	0x04, 0x11
        /*000e*/ 	.short	(.L_3 - .L_2)
	.align		4
.L_2:
        /*0010*/ 	.word	index@(_Z15transpose_naivePfPKfii)
        /*0014*/ 	.word	0x00000000


	//----- nvinfo : EIATTR_REGCOUNT
	.align		4
.L_3:
        /*0018*/ 	.byte	0x04, 0x2f
        /*001a*/ 	.short	(.L_5 - .L_4)
	.align		4
.L_4:
        /*001c*/ 	.word	index@(_Z15transpose_tiledPfPKfii)
        /*0020*/ 	.word	0x00000019


	//----- nvinfo : EIATTR_FRAME_SIZE
	.align		4
.L_5:
        /*0024*/ 	.byte	0x04, 0x11
        /*0026*/ 	.short	(.L_7 - .L_6)
	.align		4
.L_6:
        /*0028*/ 	.word	index@(_Z15transpose_tiledPfPKfii)
        /*002c*/ 	.word	0x00000000


	//----- nvinfo : EIATTR_REGCOUNT
	.align		4
.L_7:
        /*0030*/ 	.byte	0x04, 0x2f
        /*0032*/ 	.short	(.L_9 - .L_8)
	.align		4
.L_8:
        /*0034*/ 	.word	index@(_Z31transpose_write_coalesced_naivePfPKfii)
        /*0038*/ 	.word	0x0000000a


	//----- nvinfo : EIATTR_FRAME_SIZE
	.align		4
.L_9:
        /*003c*/ 	.byte	0x04, 0x11
        /*003e*/ 	.short	(.L_11 - .L_10)
	.align		4
.L_10:
        /*0040*/ 	.word	index@(_Z31transpose_write_coalesced_naivePfPKfii)
        /*0044*/ 	.word	0x00000000


	//----- nvinfo : EIATTR_REGCOUNT
	.align		4
.L_11:
        /*0048*/ 	.byte	0x04, 0x2f
        /*004a*/ 	.short	(.L_13 - .L_12)
	.align		4
.L_12:
        /*004c*/ 	.word	index@(_Z33transpose_write_coalesced_blockedPfPKfii)
        /*0050*/ 	.word	0x0000000e


	//----- nvinfo : EIATTR_FRAME_SIZE
	.align		4
.L_13:
        /*0054*/ 	.byte	0x04, 0x11
        /*0056*/ 	.short	(.L_15 - .L_14)
	.align		4
.L_14:
        /*0058*/ 	.word	index@(_Z33transpose_write_coalesced_blockedPfPKfii)
        /*005c*/ 	.word	0x00000000


	//----- nvinfo : EIATTR_REGCOUNT
	.align		4
.L_15:
        /*0060*/ 	.byte	0x04, 0x2f
        /*0062*/ 	.short	(.L_17 - .L_16)
	.align		4
.L_16:
        /*0064*/ 	.word	index@(_Z37transpose_write_coalesced_blocked_optPfPKfii)
        /*0068*/ 	.word	0x00000010


	//----- nvinfo : EIATTR_FRAME_SIZE
	.align		4
.L_17:
        /*006c*/ 	.byte	0x04, 0x11
        /*006e*/ 	.short	(.L_19 - .L_18)
	.align		4
.L_18:
        /*0070*/ 	.word	index@(_Z37transpose_write_coalesced_blocked_optPfPKfii)
        /*0074*/ 	.word	0x00000000


	//----- nvinfo : EIATTR_REGCOUNT
	.align		4
.L_19:
        /*0078*/ 	.byte	0x04, 0x2f
        /*007a*/ 	.short	(.L_21 - .L_20)
	.align		4
.L_20:
        /*007c*/ 	.word	index@(_Z37transpose_write_coalesced_blocked_texPfyii)
        /*0080*/ 	.word	0x0000000e


	//----- nvinfo : EIATTR_FRAME_SIZE
	.align		4
.L_21:
        /*0084*/ 	.byte	0x04, 0x11
        /*0086*/ 	.short	(.L_23 - .L_22)
	.align		4
.L_22:
        /*0088*/ 	.word	index@(_Z37transpose_write_coalesced_blocked_texPfyii)
        /*008c*/ 	.word	0x00000000


	//----- nvinfo : EIATTR_REGCOUNT
	.align		4
.L_23:
        /*0090*/ 	.byte	0x04, 0x2f
        /*0092*/ 	.short	(.L_25 - .L_24)
	.align		4
.L_24:
        /*0094*/ 	.word	index@(_Z26transpose_kernel_optimizedILi4ELi8ELi16EEvPfS0_ii)
        /*0098*/ 	.word	0x00000018


	//----- nvinfo : EIATTR_FRAME_SIZE
	.align		4
.L_25:
        /*009c*/ 	.byte	0x04, 0x11
        /*009e*/ 	.short	(.L_27 - .L_26)
	.align		4
.L_26:
        /*00a0*/ 	.word	index@(_Z26transpose_kernel_optimizedILi4ELi8ELi16EEvPfS0_ii)
        /*00a4*/ 	.word	0x00000000


	//----- nvinfo : EIATTR_MIN_STACK_SIZE
	.align		4
.L_27:
        /*00a8*/ 	.byte	0x04, 0x12
        /*00aa*/ 	.short	(.L_29 - .L_28)
	.align		4
.L_28:
        /*00ac*/ 	.word	index@(_Z26transpose_kernel_optimizedILi4ELi8ELi16EEvPfS0_ii)
        /*00b0*/ 	.word	0x00000000


	//----- nvinfo : EIATTR_MIN_STACK_SIZE
	.align		4
.L_29:
        /*00b4*/ 	.byte	0x04, 0x12
        /*00b6*/ 	.short	(.L_31 - .L_30)
	.align		4
.L_30:
        /*00b8*/ 	.word	index@(_Z37transpose_write_coalesced_blocked_texPfyii)
        /*00bc*/ 	.word	0x00000000


	//----- nvinfo : EIATTR_MIN_STACK_SIZE
	.align		4
.L_31:
        /*00c0*/ 	.byte	0x04, 0x12
        /*00c2*/ 	.short	(.L_33 - .L_32)
	.align		4
.L_32:
        /*00c4*/ 	.word	index@(_Z37transpose_write_coalesced_blocked_optPfPKfii)
        /*00c8*/ 	.word	0x00000000


	//----- nvinfo : EIATTR_MIN_STACK_SIZE
	.align		4
.L_33:
        /*00cc*/ 	.byte	0x04, 0x12
        /*00ce*/ 	.short	(.L_35 - .L_34)
	.align		4
.L_34:
        /*00d0*/ 	.word	index@(_Z33transpose_write_coalesced_blockedPfPKfii)
        /*00d4*/ 	.word	0x00000000


	//----- nvinfo : EIATTR_MIN_STACK_SIZE
	.align		4
.L_35:
        /*00d8*/ 	.byte	0x04, 0x12
        /*00da*/ 	.short	(.L_37 - .L_36)
	.align		4
.L_36:
        /*00dc*/ 	.word	index@(_Z31transpose_write_coalesced_naivePfPKfii)
        /*00e0*/ 	.word	0x00000000


	//----- nvinfo : EIATTR_MIN_STACK_SIZE
	.align		4
.L_37:
        /*00e4*/ 	.byte	0x04, 0x12
        /*00e6*/ 	.short	(.L_39 - .L_38)
	.align		4
.L_38:
        /*00e8*/ 	.word	index@(_Z15transpose_tiledPfPKfii)
        /*00ec*/ 	.word	0x00000000


	//----- nvinfo : EIATTR_MIN_STACK_SIZE
	.align		4
.L_39:
        /*00f0*/ 	.byte	0x04, 0x12
        /*00f2*/ 	.short	(.L_41 - .L_40)
	.align		4
.L_40:
        /*00f4*/ 	.word	index@(_Z15transpose_naivePfPKfii)
        /*00f8*/ 	.word	0x00000000
.L_41:


//--------------------- .nv.compat                --------------------------
	.section	.nv.compat,"",@"SHT_CUDA_COMPAT_INFO"
	.align	4
        /*0000*/ 	.byte	0x02, 0x09, 0x00, 0x00, 0x02, 0x02, 0x02, 0x00, 0x02, 0x05, 0x05, 0x00, 0x03, 0x07, 0x01, 0x01
        /*0010*/ 	.byte	0x02, 0x03, 0x00, 0x00, 0x02, 0x06, 0x01, 0x00, 0x04, 0x0b, 0x08, 0x00, 0x09, 0x00, 0x00, 0x00
        /*0020*/ 	.byte	0x00, 0x00, 0x00, 0x00


//--------------------- .nv.info._Z26transpose_kernel_optimizedILi4ELi8ELi16EEvPfS0_ii --------------------------
	.section	.nv.info._Z26transpose_kernel_optimizedILi4ELi8ELi16EEvPfS0_ii,"",@"SHT_CUDA_INFO"
	.sectionflags	@""
	.align	4


	//----- nvinfo : EIATTR_CUDA_API_VERSION
	.align		4
        /*0000*/ 	.byte	0x04, 0x37
        /*0002*/ 	.short	(.L_43 - .L_42)
.L_42:
        /*0004*/ 	.word	0x00000082


	//----- nvinfo : EIATTR_KPARAM_INFO
	.align		4
.L_43:
        /*0008*/ 	.byte	0x04, 0x17
        /*000a*/ 	.short	(.L_45 - .L_44)
.L_44:
        /*000c*/ 	.word	0x00000000
        /*0010*/ 	.short	0x0003
        /*0012*/ 	.short	0x0014
        /*0014*/ 	.byte	0x00, 0xf0, 0x11, 0x00


	//----- nvinfo : EIATTR_KPARAM_INFO
	.align		4
.L_45:
        /*0018*/ 	.byte	0x04, 0x17
        /*001a*/ 	.short	(.L_47 - .L_46)
.L_46:
        /*001c*/ 	.word	0x00000000
        /*0020*/ 	.short	0x0002
        /*0022*/ 	.short	0x0010
        /*0024*/ 	.byte	0x00, 0xf0, 0x11, 0x00


	//----- nvinfo : EIATTR_KPARAM_INFO
	.align		4
.L_47:
        /*0028*/ 	.byte	0x04, 0x17
        /*002a*/ 	.short	(.L_49 - .L_48)
.L_48:
        /*002c*/ 	.word	0x00000000
        /*0030*/ 	.short	0x0001
        /*0032*/ 	.short	0x0008
        /*0034*/ 	.byte	0x00, 0xf5, 0x21, 0x00


	//----- nvinfo : EIATTR_KPARAM_INFO
	.align		4
.L_49:
        /*0038*/ 	.byte	0x04, 0x17
        /*003a*/ 	.short	(.L_51 - .L_50)
.L_50:
        /*003c*/ 	.word	0x00000000
        /*0040*/ 	.short	0x0000
        /*0042*/ 	.short	0x0000
        /*0044*/ 	.byte	0x00, 0xf5, 0x21, 0x00


	//----- nvinfo : EIATTR_SPARSE_MMA_MASK
	.align		4
.L_51:
        /*0048*/ 	.byte	0x03, 0x50
        /*004a*/ 	.short	0x0000


	//----- nvinfo : EIATTR_MAXREG_COUNT
	.align		4
        /*004c*/ 	.byte	0x03, 0x1b
        /*004e*/ 	.short	0x00ff


	//----- nvinfo : EIATTR_MERCURY_ISA_VERSION
	.align		4
        /*0050*/ 	.byte	0x03, 0x5f
        /*0052*/ 	.short	0x0101


	//----- nvinfo : EIATTR_VRC_CTA_INIT_COUNT
	.align		4
        /*0054*/ 	.byte	0x02, 0x4a
	.zero		1
	.zero		1


	//----- nvinfo : EIATTR_EXIT_INSTR_OFFSETS
	.align		4
        /*0058*/ 	.byte	0x04, 0x1c
        /*005a*/ 	.short	(.L_53 - .L_52)


	//   ....[0]....
.L_52:
        /*005c*/ 	.word	0x000001d0


	//----- nvinfo : EIATTR_CBANK_PARAM_SIZE
	.align		4
.L_53:
        /*0060*/ 	.byte	0x03, 0x19
        /*0062*/ 	.short	0x0018


	//----- nvinfo : EIATTR_PARAM_CBANK
	.align		4
        /*0064*/ 	.byte	0x04, 0x0a
        /*0066*/ 	.short	(.L_55 - .L_54)
	.align		4
.L_54:
        /*0068*/ 	.word	index@(.nv.constant0._Z26transpose_kernel_optimizedILi4ELi8ELi16EEvPfS0_ii)
        /*006c*/ 	.short	0x0380
        /*006e*/ 	.short	0x0018


	//----- nvinfo : EIATTR_SW_WAR
	.align		4
.L_55:
        /*0070*/ 	.byte	0x04, 0x36
        /*0072*/ 	.short	(.L_57 - .L_56)
.L_56:
        /*0074*/ 	.word	0x00000008
.L_57:


//--------------------- .nv.info._Z37transpose_write_coalesced_blocked_texPfyii --------------------------
	.section	.nv.info._Z37transpose_write_coalesced_blocked_texPfyii,"",@"SHT_CUDA_INFO"
	.sectionflags	@""
	.align	4


	//----- nvinfo : EIATTR_CUDA_API_VERSION
	.align		4
        /*0000*/ 	.byte	0x04, 0x37
        /*0002*/ 	.short	(.L_59 - .L_58)
.L_58:
        /*0004*/ 	.word	0x00000082


	//----- nvinfo : EIATTR_KPARAM_INFO
	.align		4
.L_59:
        /*0008*/ 	.byte	0x04, 0x17
        /*000a*/ 	.short	(.L_61 - .L_60)
.L_60:
        /*000c*/ 	.word	0x00000000
        /*0010*/ 	.short	0x0003
        /*0012*/ 	.short	0x0014
        /*0014*/ 	.byte	0x00, 0xf0, 0x11, 0x00


	//----- nvinfo : EIATTR_KPARAM_INFO
	.align		4
.L_61:
        /*0018*/ 	.byte	0x04, 0x17
        /*001a*/ 	.short	(.L_63 - .L_62)
.L_62:
        /*001c*/ 	.word	0x00000000
        /*0020*/ 	.short	0x0002
        /*0022*/ 	.short	0x0010
        /*0024*/ 	.byte	0x00, 0xf0, 0x11, 0x00


	//----- nvinfo : EIATTR_KPARAM_INFO
	.align		4
.L_63:
        /*0028*/ 	.byte	0x04, 0x17
        /*002a*/ 	.short	(.L_65 - .L_64)
.L_64:
        /*002c*/ 	.word	0x00000000
        /*0030*/ 	.short	0x0001
        /*0032*/ 	.short	0x0008
        /*0034*/ 	.byte	0x00, 0xf0, 0x21, 0x00


	//----- nvinfo : EIATTR_KPARAM_INFO
	.align		4
.L_65:
        /*0038*/ 	.byte	0x04, 0x17
        /*003a*/ 	.short	(.L_67 - .L_66)
.L_66:
        /*003c*/ 	.word	0x00000000
        /*0040*/ 	.short	0x0000
        /*0042*/ 	.short	0x0000
        /*0044*/ 	.byte	0x00, 0xf5, 0x21, 0x00


	//----- nvinfo : EIATTR_SPARSE_MMA_MASK
	.align		4
.L_67:
        /*0048*/ 	.byte	0x03, 0x50
        /*004a*/ 	.short	0x0000


	//----- nvinfo : EIATTR_MAXREG_COUNT
	.align		4
        /*004c*/ 	.byte	0x03, 0x1b
        /*004e*/ 	.short	0x00ff


	//----- nvinfo : EIATTR_MERCURY_ISA_VERSION
	.align		4
        /*0050*/ 	.byte	0x03, 0x5f
        /*0052*/ 	.short	0x0101


	//----- nvinfo : EIATTR_INT_WARP_WIDE_INSTR_OFFSETS
	.align		4
        /*0054*/ 	.byte	0x04, 0x31
        /*0056*/ 	.short	(.L_69 - .L_68)


	//   ....[0]....
.L_68:
        /*0058*/ 	.word	0x000000c0


	//----- nvinfo : EIATTR_VRC_CTA_INIT_COUNT
	.align		4
.L_69:
        /*005c*/ 	.byte	0x02, 0x4a
	.zero		1
	.zero		1


	//----- nvinfo : EIATTR_EXIT_INSTR_OFFSETS
	.align		4
        /*0060*/ 	.byte	0x04, 0x1c
        /*0062*/ 	.short	(.L_71 - .L_70)


	//   ....[0]....
.L_70:
        /*0064*/ 	.word	0x000001b0


	//   ....[1]....
        /*0068*/ 	.word	0x00000260


	//----- nvinfo : EIATTR_CBANK_PARAM_SIZE
	.align		4
.L_71:
        /*006c*/ 	.byte	0x03, 0x19
        /*006e*/ 	.short	0x0018


	//----- nvinfo : EIATTR_PARAM_CBANK
	.align		4
        /*0070*/ 	.byte	0x04, 0x0a
        /*0072*/ 	.short	(.L_73 - .L_72)
	.align		4
.L_72:
        /*0074*/ 	.word	index@(.nv.constant0._Z37transpose_write_coalesced_blocked_texPfyii)
        /*0078*/ 	.short	0x0380
        /*007a*/ 	.short	0x0018


	//----- nvinfo : EIATTR_SW_WAR
	.align		4
.L_73:
        /*007c*/ 	.byte	0x04, 0x36
        /*007e*/ 	.short	(.L_75 - .L_74)
.L_74:
        /*0080*/ 	.word	0x00000008
.L_75:


//--------------------- .nv.info._Z37transpose_write_coalesced_blocked_optPfPKfii --------------------------
	.section	.nv.info._Z37transpose_write_coalesced_blocked_optPfPKfii,"",@"SHT_CUDA_INFO"
	.sectionflags	@""
	.align	4


	//----- nvinfo : EIATTR_CUDA_API_VERSION
	.align		4
        /*0000*/ 	.byte	0x04, 0x37
        /*0002*/ 	.short	(.L_77 - .L_76)
.L_76:
        /*0004*/ 	.word	0x00000082


	//----- nvinfo : EIATTR_KPARAM_INFO
	.align		4
.L_77:
        /*0008*/ 	.byte	0x04, 0x17
        /*000a*/ 	.short	(.L_79 - .L_78)
.L_78:
        /*000c*/ 	.word	0x00000000
        /*0010*/ 	.short	0x0003
        /*0012*/ 	.short	0x0014
        /*0014*/ 	.byte	0x00, 0xf0, 0x11, 0x00


	//----- nvinfo : EIATTR_KPARAM_INFO
	.align		4
.L_79:
        /*0018*/ 	.byte	0x04, 0x17
        /*001a*/ 	.short	(.L_81 - .L_80)
.L_80:
        /*001c*/ 	.word	0x00000000
        /*0020*/ 	.short	0x0002
        /*0022*/ 	.short	0x0010
        /*0024*/ 	.byte	0x00, 0xf0, 0x11, 0x00


	//----- nvinfo : EIATTR_KPARAM_INFO
	.align		4
.L_81:
        /*0028*/ 	.byte	0x04, 0x17
        /*002a*/ 	.short	(.L_83 - .L_82)
.L_82:
        /*002c*/ 	.word	0x00000000
        /*0030*/ 	.short	0x0001
        /*0032*/ 	.short	0x0008
        /*0034*/ 	.byte	0x00, 0xf5, 0x21, 0x00


	//----- nvinfo : EIATTR_KPARAM_INFO
	.align		4
.L_83:
        /*0038*/ 	.byte	0x04, 0x17
        /*003a*/ 	.short	(.L_85 - .L_84)
.L_84:
        /*003c*/ 	.word	0x00000000
        /*0040*/ 	.short	0x0000
        /*0042*/ 	.short	0x0000
        /*0044*/ 	.byte	0x00, 0xf5, 0x21, 0x00


	//----- nvinfo : EIATTR_SPARSE_MMA_MASK
	.align		4
.L_85:
        /*0048*/ 	.byte	0x03, 0x50
        /*004a*/ 	.short	0x0000


	//----- nvinfo : EIATTR_MAXREG_COUNT
	.align		4
        /*004c*/ 	.byte	0x03, 0x1b
        /*004e*/ 	.short	0x00ff


	//----- nvinfo : EIATTR_MERCURY_ISA_VERSION
	.align		4
        /*0050*/ 	.byte	0x03, 0x5f
        /*0052*/ 	.short	0x0101


	//----- nvinfo : EIATTR_VRC_CTA_INIT_COUNT
	.align		4
        /*0054*/ 	.byte	0x02, 0x4a
	.zero		1
	.zero		1


	//----- nvinfo : EIATTR_EXIT_INSTR_OFFSETS
	.align		4
        /*0058*/ 	.byte	0x04, 0x1c
        /*005a*/ 	.short	(.L_87 - .L_86)


	//   ....[0]....
.L_86:
        /*005c*/ 	.word	0x00000220


	//   ....[1]....
        /*0060*/ 	.word	0x000002b0


	//----- nvinfo : EIATTR_CRS_STACK_SIZE
	.align		4
.L_87:
        /*0064*/ 	.byte	0x04, 0x1e
        /*0066*/ 	.short	(.L_89 - .L_88)
.L_88:
        /*0068*/ 	.word	0x00000000


	//----- nvinfo : EIATTR_CBANK_PARAM_SIZE
	.align		4
.L_89:
        /*006c*/ 	.byte	0x03, 0x19
        /*006e*/ 	.short	0x0018


	//----- nvinfo : EIATTR_PARAM_CBANK
	.align		4
        /*0070*/ 	.byte	0x04, 0x0a
        /*0072*/ 	.short	(.L_91 - .L_90)
	.align		4
.L_90:
        /*0074*/ 	.word	index@(.nv.constant0._Z37transpose_write_coalesced_blocked_optPfPKfii)
        /*0078*/ 	.short	0x0380
        /*007a*/ 	.short	0x0018


	//----- nvinfo : EIATTR_SW_WAR
	.align		4
.L_91:
        /*007c*/ 	.byte	0x04, 0x36
        /*007e*/ 	.short	(.L_93 - .L_92)
.L_92:
        /*0080*/ 	.word	0x00000008
.L_93:


//--------------------- .nv.info._Z33transpose_write_coalesced_blockedPfPKfii --------------------------
	.section	.nv.info._Z33transpose_write_coalesced_blockedPfPKfii,"",@"SHT_CUDA_INFO"
	.sectionflags	@""
	.align	4


	//----- nvinfo : EIATTR_CUDA_API_VERSION
	.align		4
        /*0000*/ 	.byte	0x04, 0x37
        /*0002*/ 	.short	(.L_95 - .L_94)
.L_94:
        /*0004*/ 	.word	0x00000082


	//----- nvinfo : EIATTR_KPARAM_INFO
	.align		4
.L_95:
        /*0008*/ 	.byte	0x04, 0x17
        /*000a*/ 	.short	(.L_97 - .L_96)
.L_96:
        /*000c*/ 	.word	0x00000000
        /*0010*/ 	.short	0x0003
        /*0012*/ 	.short	0x0014
        /*0014*/ 	.byte	0x00, 0xf0, 0x11, 0x00


	//----- nvinfo : EIATTR_KPARAM_INFO
	.align		4
.L_97:
        /*0018*/ 	.byte	0x04, 0x17
        /*001a*/ 	.short	(.L_99 - .L_98)
.L_98:
        /*001c*/ 	.word	0x00000000
        /*0020*/ 	.short	0x0002
        /*0022*/ 	.short	0x0010
        /*0024*/ 	.byte	0x00, 0xf0, 0x11, 0x00


	//----- nvinfo : EIATTR_KPARAM_INFO
	.align		4
.L_99:
        /*0028*/ 	.byte	0x04, 0x17
        /*002a*/ 	.short	(.L_101 - .L_100)
.L_100:
        /*002c*/ 	.word	0x00000000
        /*0030*/ 	.short	0x0001
        /*0032*/ 	.short	0x0008
        /*0034*/ 	.byte	0x00, 0xf5, 0x21, 0x00


	//----- nvinfo : EIATTR_KPARAM_INFO
	.align		4
.L_101:
        /*0038*/ 	.byte	0x04, 0x17
        /*003a*/ 	.short	(.L_103 - .L_102)
.L_102:
        /*003c*/ 	.word	0x00000000
        /*0040*/ 	.short	0x0000
        /*0042*/ 	.short	0x0000
        /*0044*/ 	.byte	0x00, 0xf5, 0x21, 0x00


	//----- nvinfo : EIATTR_SPARSE_MMA_MASK
	.align		4
.L_103:
        /*0048*/ 	.byte	0x03, 0x50
        /*004a*/ 	.short	0x0000


	//----- nvinfo : EIATTR_MAXREG_COUNT
	.align		4
        /*004c*/ 	.byte	0x03, 0x1b
        /*004e*/ 	.short	0x00ff


	//----- nvinfo : EIATTR_MERCURY_ISA_VERSION
	.align		4
        /*0050*/ 	.byte	0x03, 0x5f
        /*0052*/ 	.short	0x0101


	//----- nvinfo : EIATTR_VRC_CTA_INIT_COUNT
	.align		4
        /*0054*/ 	.byte	0x02, 0x4a
	.zero		1
	.zero		1


	//----- nvinfo : EIATTR_EXIT_INSTR_OFFSETS
	.align		4
        /*0058*/ 	.byte	0x04, 0x1c
        /*005a*/ 	.short	(.L_105 - .L_104)


	//   ....[0]....
.L_104:
        /*005c*/ 	.word	0x000001a0


	//   ....[1]....
        /*0060*/ 	.word	0x00000250


	//----- nvinfo : EIATTR_CRS_STACK_SIZE
	.align		4
.L_105:
        /*0064*/ 	.byte	0x04, 0x1e
        /*0066*/ 	.short	(.L_107 - .L_106)
.L_106:
        /*0068*/ 	.word	0x00000000


	//----- nvinfo : EIATTR_CBANK_PARAM_SIZE
	.align		4
.L_107:
        /*006c*/ 	.byte	0x03, 0x19
        /*006e*/ 	.short	0x0018


	//----- nvinfo : EIATTR_PARAM_CBANK
	.align		4
        /*0070*/ 	.byte	0x04, 0x0a
        /*0072*/ 	.short	(.L_109 - .L_108)
	.align		4
.L_108:
        /*0074*/ 	.word	index@(.nv.constant0._Z33transpose_write_coalesced_blockedPfPKfii)
        /*0078*/ 	.short	0x0380
        /*007a*/ 	.short	0x0018


	//----- nvinfo : EIATTR_SW_WAR
	.align		4
.L_109:
        /*007c*/ 	.byte	0x04, 0x36
        /*007e*/ 	.short	(.L_111 - .L_110)
.L_110:
        /*0080*/ 	.word	0x00000008
.L_111:


//--------------------- .nv.info._Z31transpose_write_coalesced_naivePfPKfii --------------------------
	.section	.nv.info._Z31transpose_write_coalesced_naivePfPKfii,"",@"SHT_CUDA_INFO"
	.sectionflags	@""
	.align	4


	//----- nvinfo : EIATTR_CUDA_API_VERSION
	.align		4
        /*0000*/ 	.byte	0x04, 0x37
        /*0002*/ 	.short	(.L_113 - .L_112)
.L_112:
        /*0004*/ 	.word	0x00000082


	//----- nvinfo : EIATTR_KPARAM_INFO
	.align		4
.L_113:
        /*0008*/ 	.byte	0x04, 0x17
        /*000a*/ 	.short	(.L_115 - .L_114)
.L_114:
        /*000c*/ 	.word	0x00000000
        /*0010*/ 	.short	0x0003
        /*0012*/ 	.short	0x0014
        /*0014*/ 	.byte	0x00, 0xf0, 0x11, 0x00


	//----- nvinfo : EIATTR_KPARAM_INFO
	.align		4
.L_115:
        /*0018*/ 	.byte	0x04, 0x17
        /*001a*/ 	.short	(.L_117 - .L_116)
.L_116:
        /*001c*/ 	.word	0x00000000
        /*0020*/ 	.short	0x0002
        /*0022*/ 	.short	0x0010
        /*0024*/ 	.byte	0x00, 0xf0, 0x11, 0x00


	//----- nvinfo : EIATTR_KPARAM_INFO
	.align		4
.L_117:
        /*0028*/ 	.byte	0x04, 0x17
        /*002a*/ 	.short	(.L_119 - .L_118)
.L_118:
        /*002c*/ 	.word	0x00000000
        /*0030*/ 	.short	0x0001
        /*0032*/ 	.short	0x0008
        /*0034*/ 	.byte	0x00, 0xf5, 0x21, 0x00


	//----- nvinfo : EIATTR_KPARAM_INFO
	.align		4
.L_119:
        /*0038*/ 	.byte	0x04, 0x17
        /*003a*/ 	.short	(.L_121 - .L_120)
.L_120:
        /*003c*/ 	.word	0x00000000
        /*0040*/ 	.short	0x0000
        /*0042*/ 	.short	0x0000
        /*0044*/ 	.byte	0x00, 0xf5, 0x21, 0x00


	//----- nvinfo : EIATTR_SPARSE_MMA_MASK
	.align		4
.L_121:
        /*0048*/ 	.byte	0x03, 0x50
        /*004a*/ 	.short	0x0000


	//----- nvinfo : EIATTR_MAXREG_COUNT
	.align		4
        /*004c*/ 	.byte	0x03, 0x1b
        /*004e*/ 	.short	0x00ff


	//----- nvinfo : EIATTR_MERCURY_ISA_VERSION
	.align		4
        /*0050*/ 	.byte	0x03, 0x5f
        /*0052*/ 	.short	0x0101


	//----- nvinfo : EIATTR_VRC_CTA_INIT_COUNT
	.align		4
        /*0054*/ 	.byte	0x02, 0x4a
	.zero		1
	.zero		1


	//----- nvinfo : EIATTR_EXIT_INSTR_OFFSETS
	.align		4
        /*0058*/ 	.byte	0x04, 0x1c
        /*005a*/ 	.short	(.L_123 - .L_122)


	//   ....[0]....
.L_122:
        /*005c*/ 	.word	0x000000c0


	//   ....[1]....
        /*0060*/ 	.word	0x00000160


	//----- nvinfo : EIATTR_CBANK_PARAM_SIZE
	.align		4
.L_123:
        /*0064*/ 	.byte	0x03, 0x19
        /*0066*/ 	.short	0x0018


	//----- nvinfo : EIATTR_PARAM_CBANK
	.align		4
        /*0068*/ 	.byte	0x04, 0x0a
        /*006a*/ 	.short	(.L_125 - .L_124)
	.align		4
.L_124:
        /*006c*/ 	.word	index@(.nv.constant0._Z31transpose_write_coalesced_naivePfPKfii)
        /*0070*/ 	.short	0x0380
        /*0072*/ 	.short	0x0018


	//----- nvinfo : EIATTR_SW_WAR
	.align		4
.L_125:
        /*0074*/ 	.byte	0x04, 0x36
        /*0076*/ 	.short	(.L_127 - .L_126)
.L_126:
        /*0078*/ 	.word	0x00000008
.L_127:


//--------------------- .nv.info._Z15transpose_tiledPfPKfii --------------------------
	.section	.nv.info._Z15transpose_tiledPfPKfii,"",@"SHT_CUDA_INFO"
	.sectionflags	@""
	.align	4


	//----- nvinfo : EIATTR_CUDA_API_VERSION
	.align		4
        /*0000*/ 	.byte	0x04, 0x37
        /*0002*/ 	.short	(.L_129 - .L_128)
.L_128:
        /*0004*/ 	.word	0x00000082


	//----- nvinfo : EIATTR_KPARAM_INFO
	.align		4
.L_129:
        /*0008*/ 	.byte	0x04, 0x17
        /*000a*/ 	.short	(.L_131 - .L_130)
.L_130:
        /*000c*/ 	.word	0x00000000
        /*0010*/ 	.short	0x0003
        /*0012*/ 	.short	0x0014
        /*0014*/ 	.byte	0x00, 0xf0, 0x11, 0x00


	//----- nvinfo : EIATTR_KPARAM_INFO
	.align		4
.L_131:
        /*0018*/ 	.byte	0x04, 0x17
        /*001a*/ 	.short	(.L_133 - .L_132)
.L_132:
        /*001c*/ 	.word	0x00000000
        /*0020*/ 	.short	0x0002
        /*0022*/ 	.short	0x0010
        /*0024*/ 	.byte	0x00, 0xf0, 0x11, 0x00


	//----- nvinfo : EIATTR_KPARAM_INFO
	.align		4
.L_133:
        /*0028*/ 	.byte	0x04, 0x17
        /*002a*/ 	.short	(.L_135 - .L_134)
.L_134:
        /*002c*/ 	.word	0x00000000
        /*0030*/ 	.short	0x0001
        /*0032*/ 	.short	0x0008
        /*0034*/ 	.byte	0x00, 0xf5, 0x21, 0x00


	//----- nvinfo : EIATTR_KPARAM_INFO
	.align		4
.L_135:
        /*0038*/ 	.byte	0x04, 0x17
        /*003a*/ 	.short	(.L_137 - .L_136)
.L_136:
        /*003c*/ 	.word	0x00000000
        /*0040*/ 	.short	0x0000
        /*0042*/ 	.short	0x0000
        /*0044*/ 	.byte	0x00, 0xf5, 0x21, 0x00


	//----- nvinfo : EIATTR_SPARSE_MMA_MASK
	.align		4
.L_137:
        /*0048*/ 	.byte	0x03, 0x50
        /*004a*/ 	.short	0x0000


	//----- nvinfo : EIATTR_MAXREG_COUNT
	.align		4
        /*004c*/ 	.byte	0x03, 0x1b
        /*004e*/ 	.short	0x00ff


	//----- nvinfo : EIATTR_NUM_BARRIERS
	.align		4
        /*0050*/ 	.byte	0x02, 0x4c
        /*0052*/ 	.byte	0x01
	.zero		1


	//----- nvinfo : EIATTR_MERCURY_ISA_VERSION
	.align		4
        /*0054*/ 	.byte	0x03, 0x5f
        /*0056*/ 	.short	0x0101


	//----- nvinfo : EIATTR_VRC_CTA_INIT_COUNT
	.align		4
        /*0058*/ 	.byte	0x02, 0x4a
	.zero		1
	.zero		1


	//----- nvinfo : EIATTR_EXIT_INSTR_OFFSETS
	.align		4
        /*005c*/ 	.byte	0x04, 0x1c
        /*005e*/ 	.short	(.L_139 - .L_138)


	//   ....[0]....
.L_138:
        /*0060*/ 	.word	0x000004c0


	//   ....[1]....
        /*0064*/ 	.word	0x00000520


	//----- nvinfo : EIATTR_CBANK_PARAM_SIZE
	.align		4
.L_139:
        /*0068*/ 	.byte	0x03, 0x19
        /*006a*/ 	.short	0x0018


	//----- nvinfo : EIATTR_PARAM_CBANK
	.align		4
        /*006c*/ 	.byte	0x04, 0x0a
        /*006e*/ 	.short	(.L_141 - .L_140)
	.align		4
.L_140:
        /*0070*/ 	.word	index@(.nv.constant0._Z15transpose_tiledPfPKfii)
        /*0074*/ 	.short	0x0380
        /*0076*/ 	.short	0x0018


	//----- nvinfo : EIATTR_SW_WAR
	.align		4
.L_141:
        /*0078*/ 	.byte	0x04, 0x36
        /*007a*/ 	.short	(.L_143 - .L_142)
.L_142:
        /*007c*/ 	.word	0x00000008
.L_143:


//--------------------- .nv.info._Z15transpose_naivePfPKfii --------------------------
	.section	.nv.info._Z15transpose_naivePfPKfii,"",@"SHT_CUDA_INFO"
	.sectionflags	@""
	.align	4


	//----- nvinfo : EIATTR_CUDA_API_VERSION
	.align		4
        /*0000*/ 	.byte	0x04, 0x37
        /*0002*/ 	.short	(.L_145 - .L_144)
.L_144:
        /*0004*/ 	.word	0x00000082


	//----- nvinfo : EIATTR_KPARAM_INFO
	.align		4
.L_145:
        /*0008*/ 	.byte	0x04, 0x17
        /*000a*/ 	.short	(.L_147 - .L_146)
.L_146:
        /*000c*/ 	.word	0x00000000
        /*0010*/ 	.short	0x0003
        /*0012*/ 	.short	0x0014
        /*0014*/ 	.byte	0x00, 0xf0, 0x11, 0x00


	//----- nvinfo : EIATTR_KPARAM_INFO
	.align		4
.L_147:
        /*0018*/ 	.byte	0x04, 0x17
        /*001a*/ 	.short	(.L_149 - .L_148)
.L_148:
        /*001c*/ 	.word	0x00000000
        /*0020*/ 	.short	0x0002
        /*0022*/ 	.short	0x0010
        /*0024*/ 	.byte	0x00, 0xf0, 0x11, 0x00


	//----- nvinfo : EIATTR_KPARAM_INFO
	.align		4
.L_149:
        /*0028*/ 	.byte	0x04, 0x17
        /*002a*/ 	.short	(.L_151 - .L_150)
.L_150:
        /*002c*/ 	.word	0x00000000
        /*0030*/ 	.short	0x0001
        /*0032*/ 	.short	0x0008
        /*0034*/ 	.byte	0x00, 0xf5, 0x21, 0x00


	//----- nvinfo : EIATTR_KPARAM_INFO
	.align		4
.L_151:
        /*0038*/ 	.byte	0x04, 0x17
        /*003a*/ 	.short	(.L_153 - .L_152)
.L_152:
        /*003c*/ 	.word	0x00000000
        /*0040*/ 	.short	0x0000
        /*0042*/ 	.short	0x0000
        /*0044*/ 	.byte	0x00, 0xf5, 0x21, 0x00


	//----- nvinfo : EIATTR_SPARSE_MMA_MASK
	.align		4
.L_153:
        /*0048*/ 	.byte	0x03, 0x50
        /*004a*/ 	.short	0x0000


	//----- nvinfo : EIATTR_MAXREG_COUNT
	.align		4
        /*004c*/ 	.byte	0x03, 0x1b
        /*004e*/ 	.short	0x00ff


	//----- nvinfo : EIATTR_MERCURY_ISA_VERSION
	.align		4
        /*0050*/ 	.byte	0x03, 0x5f
        /*0052*/ 	.short	0x0101


	//----- nvinfo : EIATTR_VRC_CTA_INIT_COUNT
	.align		4
        /*0054*/ 	.byte	0x02, 0x4a
	.zero		1
	.zero		1


	//----- nvinfo : EIATTR_EXIT_INSTR_OFFSETS
	.align		4
        /*0058*/ 	.byte	0x04, 0x1c
        /*005a*/ 	.short	(.L_155 - .L_154)


	//   ....[0]....
.L_154:
        /*005c*/ 	.word	0x000000c0


	//   ....[1]....
        /*0060*/ 	.word	0x00000160


	//----- nvinfo : EIATTR_CBANK_PARAM_SIZE
	.align		4
.L_155:
        /*0064*/ 	.byte	0x03, 0x19
        /*0066*/ 	.short	0x0018


	//----- nvinfo : EIATTR_PARAM_CBANK
	.align		4
        /*0068*/ 	.byte	0x04, 0x0a
        /*006a*/ 	.short	(.L_157 - .L_156)
	.align		4
.L_156:
        /*006c*/ 	.word	index@(.nv.constant0._Z15transpose_naivePfPKfii)
        /*0070*/ 	.short	0x0380
        /*0072*/ 	.short	0x0018


	//----- nvinfo : EIATTR_SW_WAR
	.align		4
.L_157:
        /*0074*/ 	.byte	0x04, 0x36
        /*0076*/ 	.short	(.L_159 - .L_158)
.L_158:
        /*0078*/ 	.word	0x00000008
.L_159:


//--------------------- .nv.callgraph             --------------------------
	.section	.nv.callgraph,"",@"SHT_CUDA_CALLGRAPH"
	.align	4
	.sectionentsize	8
	.align		4
        /*0000*/ 	.word	0x00000000
	.align		4
        /*0004*/ 	.word	0xffffffff
	.align		4
        /*0008*/ 	.word	0x00000000
	.align		4
        /*000c*/ 	.word	0xfffffffe
	.align		4
        /*0010*/ 	.word	0x00000000
	.align		4
        /*0014*/ 	.word	0xfffffffd
	.align		4
        /*0018*/ 	.word	0x00000000
	.align		4
        /*001c*/ 	.word	0xfffffffc


//--------------------- .text._Z26transpose_kernel_optimizedILi4ELi8ELi16EEvPfS0_ii --------------------------
	.section	.text._Z26transpose_kernel_optimizedILi4ELi8ELi16EEvPfS0_ii,"ax",@progbits
	.align	128
        .global         _Z26transpose_kernel_optimizedILi4ELi8ELi16EEvPfS0_ii
        .type           _Z26transpose_kernel_optimizedILi4ELi8ELi16EEvPfS0_ii,@function
        .size           _Z26transpose_kernel_optimizedILi4ELi8ELi16EEvPfS0_ii,(.L_x_11 - _Z26transpose_kernel_optimizedILi4ELi8ELi16EEvPfS0_ii)
        .other          _Z26transpose_kernel_optimizedILi4ELi8ELi16EEvPfS0_ii,@"STO_CUDA_ENTRY STV_DEFAULT"
_Z26transpose_kernel_optimizedILi4ELi8ELi16EEvPfS0_ii:
.text._Z26transpose_kernel_optimizedILi4ELi8ELi16EEvPfS0_ii:
[----:B------:R-:W-:Y:S01]  /*0000*/  LDC R1, c[0x0][0x37c] ;  /* 0x0000df00ff017b82 */ /* 0x000fe20000000800 */
[----:B------:R-:W0:Y:S07]  /*0010*/  S2R R0, SR_CTAID.X ;  /* 0x0000000000007919 */ /* 0x000e2e0000002500 */
[----:B------:R-:W1:Y:S01]  /*0020*/  LDC.64 R4, c[0x0][0x390] ;  /* 0x0000e400ff047b82 */ /* 0x000e620000000a00 */
[----:B------:R-:W2:Y:S01]  /*0030*/  LDCU.64 UR4, c[0x0][0x358] ;  /* 0x00006b00ff0477ac */ /* 0x000ea20008000a00 */
[----:B------:R-:W0:Y:S01]  /*0040*/  S2R R3, SR_TID.Y ;  /* 0x0000000000037919 */ /* 0x000e220000002200 */
[----:B------:R-:W3:Y:S05]  /*0050*/  S2R R9, SR_CTAID.Y ;  /* 0x0000000000097919 */ /* 0x000eea0000002600 */
[----:B------:R-:W4:Y:S01]  /*0060*/  LDC.64 R6, c[0x0][0x380] ;  /* 0x0000e000ff067b82 */ /* 0x000f220000000a00 */
[----:B------:R-:W3:Y:S01]  /*0070*/  S2R R2, SR_TID.X ;  /* 0x0000000000027919 */ /* 0x000ee20000002100 */
[----:B0-----:R-:W-:-:S02]  /*0080*/  LEA R0, R0, R3, 0x6 ;  /* 0x0000000300007211 */ /* 0x001fc400078e30ff */
[----:B---3--:R-:W-:-:S04]  /*0090*/  LEA R9, R9, R2, 0x3 ;  /* 0x0000000209097211 */ /* 0x008fc800078e18ff */
[----:B------:R-:W0:Y:S01]  /*00a0*/  LDC.64 R2, c[0x0][0x388] ;  /* 0x0000e200ff027b82 */ /* 0x000e220000000a00 */
[----:B-1----:R-:W-:-:S04]  /*00b0*/  IMAD R5, R9, R5, R0 ;  /* 0x0000000509057224 */ /* 0x002fc800078e0200 */
[----:B----4-:R-:W-:-:S05]  /*00c0*/  IMAD.WIDE R6, R5, 0x4, R6 ;  /* 0x0000000405067825 */ /* 0x010fca00078e0206 */
[----:B--2---:R-:W2:Y:S04]  /*00d0*/  LDG.E R13, desc[UR4][R6.64] ;  /* 0x00000004060d7981 */ /* 0x004ea8000c1e1900 */
[----:B------:R-:W3:Y:S04]  /*00e0*/  LDG.E R15, desc[UR4][R6.64+0x40] ;  /* 0x00004004060f7981 */ /* 0x000ee8000c1e1900 */
[----:B------:R-:W4:Y:S04]  /*00f0*/  LDG.E R17, desc[UR4][R6.64+0x80] ;  /* 0x0000800406117981 */ /* 0x000f28000c1e1900 */
[----:B------:R-:W5:Y:S01]  /*0100*/  LDG.E R19, desc[UR4][R6.64+0xc0] ;  /* 0x0000c00406137981 */ /* 0x000f62000c1e1900 */
[----:B------:R-:W-:-:S05]  /*0110*/  IMAD R5, R0, R4, R9 ;  /* 0x0000000400057224 */ /* 0x000fca00078e0209 */
[CC--:B------:R-:W-:Y:S02]  /*0120*/  LEA R11, R4.reuse, R5.reuse, 0x5 ;  /* 0x00000005040b7211 */ /* 0x0c0fe400078e28ff */
[C---:B------:R-:W-:Y:S02]  /*0130*/  LEA R9, R4.reuse, R5, 0x4 ;  /* 0x0000000504097211 */ /* 0x040fe400078e20ff */
[----:B------:R-:W-:Y:S01]  /*0140*/  LEA R21, R4, R11, 0x4 ;  /* 0x0000000b04157211 */ /* 0x000fe200078e20ff */
[----:B0-----:R-:W-:-:S04]  /*0150*/  IMAD.WIDE R4, R5, 0x4, R2 ;  /* 0x0000000405047825 */ /* 0x001fc800078e0202 */
[----:B------:R-:W-:-:S04]  /*0160*/  IMAD.WIDE R8, R9, 0x4, R2 ;  /* 0x0000000409087825 */ /* 0x000fc800078e0202 */
[----:B------:R-:W-:-:S04]  /*0170*/  IMAD.WIDE R10, R11, 0x4, R2 ;  /* 0x000000040b0a7825 */ /* 0x000fc800078e0202 */
[----:B------:R-:W-:Y:S01]  /*0180*/  IMAD.WIDE R2, R21, 0x4, R2 ;  /* 0x0000000415027825 */ /* 0x000fe200078e0202 */
[----:B--2---:R-:W-:Y:S04]  /*0190*/  STG.E desc[UR4][R4.64], R13 ;  /* 0x0000000d04007986 */ /* 0x004fe8000c101904 */
[----:B---3--:R-:W-:Y:S04]  /*01a0*/  STG.E desc[UR4][R8.64], R15 ;  /* 0x0000000f08007986 */ /* 0x008fe8000c101904 */
[----:B----4-:R-:W-:Y:S04]  /*01b0*/  STG.E desc[UR4][R10.64], R17 ;  /* 0x000000110a007986 */ /* 0x010fe8000c101904 */
[----:B-----5:R-:W-:Y:S01]  /*01c0*/  STG.E desc[UR4][R2.64], R19 ;  /* 0x0000001302007986 */ /* 0x020fe2000c101904 */
[----:B------:R-:W-:Y:S05]  /*01d0*/  EXIT ;  /* 0x000000000000794d */ /* 0x000fea0003800000 */
.L_x_0:
[----:B------:R-:W-:-:S00]  /*01e0*/  BRA `(.L_x_0) ;  /* 0xfffffffc00fc7947 */ /* 0x000fc0000383ffff */
[----:B------:R-:W-:-:S00]  /*01f0*/  NOP ;  /* 0x0000000000007918 */ /* 0x000fc00000000000 */
        /* <DEDUP_REMOVED lines=8> */
.L_x_11:


//--------------------- .text._Z37transpose_write_coalesced_blocked_texPfyii --------------------------
	.section	.text._Z37transpose_write_coalesced_blocked_texPfyii,"ax",@progbits
	.align	128
        .global         _Z37transpose_write_coalesced_blocked_texPfyii
        .type           _Z37transpose_write_coalesced_blocked_texPfyii,@function
        .size           _Z37transpose_write_coalesced_blocked_texPfyii,(.L_x_12 - _Z37transpose_write_coalesced_blocked_texPfyii)
        .other          _Z37transpose_write_coalesced_blocked_texPfyii,@"STO_CUDA_ENTRY STV_DEFAULT"
_Z37transpose_write_coalesced_blocked_texPfyii:
.text._Z37transpose_write_coalesced_blocked_texPfyii:
[----:B------:R-:W-:Y:S01]  /*0000*/  LDC R1, c[0x0][0x37c] ;  /* 0x0000df00ff017b82 */ /* 0x000fe20000000800 */
[----:B------:R-:W0:Y:S01]  /*0010*/  S2R R5, SR_CTAID.Y ;  /* 0x0000000000057919 */ /* 0x000e220000002600 */
[----:B------:R-:W1:Y:S01]  /*0020*/  LDCU.64 UR8, c[0x0][0x390] ;  /* 0x00007200ff0877ac */ /* 0x000e620008000a00 */
[----:B------:R-:W0:Y:S01]  /*0030*/  S2R R2, SR_TID.Y ;  /* 0x0000000000027919 */ /* 0x000e220000002200 */
[----:B------:R-:W2:Y:S01]  /*0040*/  S2R R0, SR_CTAID.X ;  /* 0x0000000000007919 */ /* 0x000ea20000002500 */
[----:B------:R-:W2:Y:S01]  /*0050*/  S2R R3, SR_TID.X ;  /* 0x0000000000037919 */ /* 0x000ea20000002100 */
[----:B0-----:R-:W-:-:S04]  /*0060*/  LEA R5, R5, R2, 0x4 ;  /* 0x0000000205057211 */ /* 0x001fc800078e20ff */
[----:B-1----:R-:W-:Y:S02]  /*0070*/  ISETP.GE.AND P0, PT, R5, UR8, PT ;  /* 0x0000000805007c0c */ /* 0x002fe4000bf06270 */
[----:B--2---:R-:W-:-:S04]  /*0080*/  LEA R0, R0, R3, 0x4 ;  /* 0x0000000300007211 */ /* 0x004fc800078e20ff */
[----:B------:R-:W-:Y:S02]  /*0090*/  ISETP.GE.OR P0, PT, R0, UR9, P0 ;  /* 0x0000000900007c0c */ /* 0x000fe40008706670 */
[----:B------:R-:W-:-:S05]  /*00a0*/  I2FP.F32.S32 R2, R0 ;  /* 0x0000000000027245 */ /* 0x000fca0000201400 */
[----:B------:R-:W-:-:S06]  /*00b0*/  FADD R7, R2, 0.5 ;  /* 0x3f00000002077421 */ /* 0x000fcc0000000000 */
[----:B------:R-:W-:Y:S01]  /*00c0*/  VOTEU.ALL UP0, P0 ;  /* 0x0000000000ff7886 */ /* 0x000fe20000000000 */
[----:B------:R-:W-:Y:S01]  /*00d0*/  @!P0 I2FP.F32.U32 R3, R5 ;  /* 0x0000000500038245 */ /* 0x000fe20000201000 */
[----:B------:R-:W-:-:S03]  /*00e0*/  @!P0 IMAD.MOV.U32 R9, RZ, RZ, -0x3e000000 ;  /* 0xc2000000ff098424 */ /* 0x000fc600078e00ff */
[----:B------:R-:W0:Y:S01]  /*00f0*/  @!UP0 LDCU UR4, c[0x0][0x388] ;  /* 0x00007100ff0487ac */ /* 0x000e220008000800 */
[----:B------:R-:W-:Y:S01]  /*0100*/  @!P0 FADD R6, R3, 0.5 ;  /* 0x3f00000003068421 */ /* 0x000fe20000000000 */
[----:B------:R-:W-:-:S03]  /*0110*/  @!UP0 UMOV UR5, URZ ;  /* 0x000000ff00058c82 */ /* 0x000fc60008000000 */
[----:B0-----:R-:W5:Y:S01]  /*0120*/  @!P0 TEX.LL RZ, R9, R6, R9, UR4, 2D, 0x1 ;  /* 0x28ff040906098f60 */ /* 0x001f6200089e01ff */
[----:B------:R-:W0:Y:S01]  /*0130*/  @!P0 LDC.64 R2, c[0x0][0x380] ;  /* 0x0000e000ff028b82 */ /* 0x000e220000000a00 */
[C---:B------:R-:W-:Y:S01]  /*0140*/  IADD3 R11, PT, PT, R5.reuse, 0x8, RZ ;  /* 0x00000008050b7810 */ /* 0x040fe20007ffe0ff */
[----:B------:R-:W1:Y:S01]  /*0150*/  LDCU.64 UR6, c[0x0][0x358] ;  /* 0x00006b00ff0677ac */ /* 0x000e620008000a00 */
[----:B------:R-:W-:Y:S02]  /*0160*/  @!P0 IMAD R5, R5, UR9, R0 ;  /* 0x0000000905058c24 */ /* 0x000fe4000f8e0200 */
[----:B------:R-:W-:-:S04]  /*0170*/  ISETP.GE.AND P1, PT, R11, UR8, PT ;  /* 0x000000080b007c0c */ /* 0x000fc8000bf26270 */
[----:B------:R-:W-:Y:S01]  /*0180*/  ISETP.GE.OR P1, PT, R0, UR9, P1 ;  /* 0x0000000900007c0c */ /* 0x000fe20008f26670 */
[----:B0-----:R-:W-:-:S05]  /*0190*/  @!P0 IMAD.WIDE R2, R5, 0x4, R2 ;  /* 0x0000000405028825 */ /* 0x001fca00078e0202 */
[----:B-1---5:R0:W-:Y:S07]  /*01a0*/  @!P0 STG.E desc[UR6][R2.64], R9 ;  /* 0x0000000902008986 */ /* 0x0221ee000c101906 */
[----:B------:R-:W-:Y:S05]  /*01b0*/  @P1 EXIT ;  /* 0x000000000000194d */ /* 0x000fea0003800000 */
[----:B------:R-:W1:Y:S01]  /*01c0*/  LDCU UR4, c[0x0][0x388] ;  /* 0x00007100ff0477ac */ /* 0x000e620008000800 */
[----:B0-----:R-:W-:Y:S01]  /*01d0*/  I2FP.F32.U32 R2, R11 ;  /* 0x0000000b00027245 */ /* 0x001fe20000201000 */
[----:B------:R-:W-:Y:S01]  /*01e0*/  IMAD.MOV.U32 R4, RZ, RZ, -0x3e000000 ;  /* 0xc2000000ff047424 */ /* 0x000fe200078e00ff */
[----:B------:R-:W-:-:S03]  /*01f0*/  UMOV UR5, URZ ;  /* 0x000000ff00057c82 */ /* 0x000fc60008000000 */
[----:B------:R-:W-:-:S04]  /*0200*/  FADD R6, R2, 0.5 ;  /* 0x3f00000002067421 */ /* 0x000fc80000000000 */
[----:B-1----:R-:W5:Y:S01]  /*0210*/  TEX.LL RZ, R7, R6, R4, UR4, 2D, 0x1 ;  /* 0x28ff040406077f60 */ /* 0x002f6200089e01ff */
[----:B------:R-:W0:Y:S01]  /*0220*/  LDC.64 R2, c[0x0][0x380] ;  /* 0x0000e000ff027b82 */ /* 0x000e220000000a00 */
[----:B------:R-:W-:-:S04]  /*0230*/  IMAD R11, R11, UR9, R0 ;  /* 0x000000090b0b7c24 */ /* 0x000fc8000f8e0200 */
[----:B0-----:R-:W-:-:S05]  /*0240*/  IMAD.WIDE R2, R11, 0x4, R2 ;  /* 0x000000040b027825 */ /* 0x001fca00078e0202 */
[----:B-----5:R-:W-:Y:S01]  /*0250*/  STG.E desc[UR6][R2.64], R7 ;  /* 0x0000000702007986 */ /* 0x020fe2000c101906 */
[----:B------:R-:W-:Y:S05]  /*0260*/  EXIT ;  /* 0x000000000000794d */ /* 0x000fea0003800000 */
.L_x_1:
        /* <DEDUP_REMOVED lines=9> */
.L_x_12:


//--------------------- .text._Z37transpose_write_coalesced_blocked_optPfPKfii --------------------------
	.section	.text._Z37transpose_write_coalesced_blocked_optPfPKfii,"ax",@progbits
	.align	128
        .global         _Z37transpose_write_coalesced_blocked_optPfPKfii
        .type           _Z37transpose_write_coalesced_blocked_optPfPKfii,@function
        .size           _Z37transpose_write_coalesced_blocked_optPfPKfii,(.L_x_13 - _Z37transpose_write_coalesced_blocked_optPfPKfii)
        .other          _Z37transpose_write_coalesced_blocked_optPfPKfii,@"STO_CUDA_ENTRY STV_DEFAULT"
_Z37transpose_write_coalesced_blocked_optPfPKfii:
.text._Z37transpose_write_coalesced_blocked_optPfPKfii:
[----:B------:R-:W-:Y:S01]  /*0000*/  LDC R1, c[0x0][0x37c] ;  /* 0x0000df00ff017b82 */ /* 0x000fe20000000800 */
[----:B------:R-:W0:Y:S01]  /*0010*/  S2R R9, SR_CTAID.Y ;  /* 0x0000000000097919 */ /* 0x000e220000002600 */
[----:B------:R-:W1:Y:S01]  /*0020*/  LDCU.64 UR6, c[0x0][0x390] ;  /* 0x00007200ff0677ac */ /* 0x000e620008000a00 */
[----:B------:R-:W-:Y:S01]  /*0030*/  BSSY.RECONVERGENT B0, `(.L_x_2) ;  /* 0x000001e000007945 */ /* 0x000fe20003800200 */
[----:B------:R-:W0:Y:S01]  /*0040*/  S2R R2, SR_TID.Y ;  /* 0x0000000000027919 */ /* 0x000e220000002200 */
[----:B------:R-:W2:Y:S01]  /*0050*/  LDCU.64 UR4, c[0x0][0x388] ;  /* 0x00007100ff0477ac */ /* 0x000ea20008000a00 */
[----:B------:R-:W3:Y:S01]  /*0060*/  S2R R0, SR_CTAID.X ;  /* 0x0000000000007919 */ /* 0x000ee20000002500 */
[----:B------:R-:W3:Y:S01]  /*0070*/  S2R R3, SR_TID.X ;  /* 0x0000000000037919 */ /* 0x000ee20000002100 */
[----:B0-----:R-:W-:-:S04]  /*0080*/  IMAD R9, R9, 0x10, R2 ;  /* 0x0000001009097824 */ /* 0x001fc800078e0202 */
[C---:B------:R-:W-:Y:S01]  /*0090*/  VIADD R13, R9.reuse, 0x8 ;  /* 0x00000008090d7836 */ /* 0x040fe20000000000 */
[----:B-1----:R-:W-:Y:S01]  /*00a0*/  ISETP.GE.AND P0, PT, R9, UR6, PT ;  /* 0x0000000609007c0c */ /* 0x002fe2000bf06270 */
[----:B---3--:R-:W-:-:S03]  /*00b0*/  IMAD R0, R0, 0x10, R3 ;  /* 0x0000001000007824 */ /* 0x008fc600078e0203 */
[----:B------:R-:W-:Y:S01]  /*00c0*/  ISETP.GE.AND P1, PT, R13, UR6, PT ;  /* 0x000000060d007c0c */ /* 0x000fe2000bf26270 */
[C---:B------:R-:W-:Y:S01]  /*00d0*/  IMAD R6, R0.reuse, UR6, RZ ;  /* 0x0000000600067c24 */ /* 0x040fe2000f8e02ff */
[C---:B------:R-:W-:Y:S02]  /*00e0*/  ISETP.GE.OR P0, PT, R0.reuse, UR7, P0 ;  /* 0x0000000700007c0c */ /* 0x040fe40008706670 */
[----:B------:R-:W-:Y:S02]  /*00f0*/  ISETP.GE.OR P1, PT, R0, UR7, P1 ;  /* 0x0000000700007c0c */ /* 0x000fe40008f26670 */
[----:B------:R-:W-:-:S04]  /*0100*/  IADD3 R3, P2, PT, R9, R6, RZ ;  /* 0x0000000609037210 */ /* 0x000fc80007f5e0ff */
[----:B------:R-:W-:Y:S02]  /*0110*/  LEA.HI.X.SX32 R4, R6, RZ, 0x1, P2 ;  /* 0x000000ff06047211 */ /* 0x000fe400010f0eff */
[----:B--2---:R-:W-:-:S04]  /*0120*/  LEA R2, P2, R3, UR4, 0x2 ;  /* 0x0000000403027c11 */ /* 0x004fc8000f8410ff */
[----:B------:R-:W-:Y:S01]  /*0130*/  LEA.HI.X R3, R3, UR5, R4, 0x2, P2 ;  /* 0x0000000503037c11 */ /* 0x000fe200090f1404 */
[----:B------:R-:W0:Y:S01]  /*0140*/  LDCU.64 UR4, c[0x0][0x358] ;  /* 0x00006b00ff0477ac */ /* 0x000e220008000a00 */
[----:B------:R-:W-:Y:S07]  /*0150*/  @P0 BRA `(.L_x_3) ;  /* 0x00000000002c0947 */ /* 0x000fee0003800000 */
[----:B------:R-:W1:Y:S01]  /*0160*/  LDC.64 R4, c[0x0][0x388] ;  /* 0x0000e200ff047b82 */ /* 0x000e620000000a00 */
[----:B------:R-:W-:-:S05]  /*0170*/  IADD3 R7, PT, PT, R9, R6, RZ ;  /* 0x0000000609077210 */ /* 0x000fca0007ffe0ff */
[----:B-1----:R-:W-:Y:S02]  /*0180*/  IMAD.WIDE R4, R7, 0x4, R4 ;  /* 0x0000000407047825 */ /* 0x002fe400078e0204 */
[----:B------:R-:W1:Y:S04]  /*0190*/  LDC.64 R6, c[0x0][0x380] ;  /* 0x0000e000ff067b82 */ /* 0x000e680000000a00 */
[----:B0-----:R-:W2:Y:S01]  /*01a0*/  LDG.E.CONSTANT R5, desc[UR4][R4.64] ;  /* 0x0000000404057981 */ /* 0x001ea2000c1e9900 */
[C---:B------:R-:W-:Y:S02]  /*01b0*/  VIADD R8, R9.reuse, 0x20 ;  /* 0x0000002009087836 */ /* 0x040fe40000000000 */
[----:B------:R-:W-:-:S03]  /*01c0*/  IMAD R11, R9, UR7, R0 ;  /* 0x00000007090b7c24 */ /* 0x000fc6000f8e0200 */
[----:B------:R-:W-:-:S13]  /*01d0*/  ISETP.GE.U32.AND P0, PT, R8, UR6, PT ;  /* 0x0000000608007c0c */ /* 0x000fda000bf06070 */
[----:B------:R3:W-:Y:S01]  /*01e0*/  @!P0 CCTL.E.PF2 [R2+0x80] ;  /* 0x000000800200898f */ /* 0x0007e20000800100 */
[----:B-1----:R-:W-:-:S05]  /*01f0*/  IMAD.WIDE R6, R11, 0x4, R6 ;  /* 0x000000040b067825 */ /* 0x002fca00078e0206 */
[----:B--2---:R3:W-:Y:S02]  /*0200*/  STG.E desc[UR4][R6.64], R5 ;  /* 0x0000000506007986 */ /* 0x0047e4000c101904 */
.L_x_3:
[----:B0-----:R-:W-:Y:S05]  /*0210*/  BSYNC.RECONVERGENT B0 ;  /* 0x0000000000007941 */ /* 0x001fea0003800200 */
.L_x_2:
[----:B------:R-:W-:Y:S05]  /*0220*/  @P1 EXIT ;  /* 0x000000000000194d */ /* 0x000fea0003800000 */
[----:B---3--:R-:W2:Y:S01]  /*0230*/  LDG.E.CONSTANT R7, desc[UR4][R2.64+0x20] ;  /* 0x0000200402077981 */ /* 0x008ea2000c1e9900 */
[----:B------:R-:W0:Y:S01]  /*0240*/  LDC.64 R4, c[0x0][0x380] ;  /* 0x0000e000ff047b82 */ /* 0x000e220000000a00 */
[----:B------:R-:W-:Y:S01]  /*0250*/  IADD3 R9, PT, PT, R9, 0x28, RZ ;  /* 0x0000002809097810 */ /* 0x000fe20007ffe0ff */
[----:B------:R-:W-:-:S03]  /*0260*/  IMAD R13, R13, UR7, R0 ;  /* 0x000000070d0d7c24 */ /* 0x000fc6000f8e0200 */
[----:B------:R-:W-:-:S13]  /*0270*/  ISETP.GE.U32.AND P0, PT, R9, UR6, PT ;  /* 0x0000000609007c0c */ /* 0x000fda000bf06070 */
[----:B------:R-:W-:Y:S01]  /*0280*/  @!P0 CCTL.E.PF2 [R2+0xa0] ;  /* 0x000000a00200898f */ /* 0x000fe20000800100 */
[----:B0-----:R-:W-:-:S05]  /*0290*/  IMAD.WIDE R4, R13, 0x4, R4 ;  /* 0x000000040d047825 */ /* 0x001fca00078e0204 */
[----:B--2---:R-:W-:Y:S01]  /*02a0*/  STG.E desc[UR4][R4.64], R7 ;  /* 0x0000000704007986 */ /* 0x004fe2000c101904 */
[----:B------:R-:W-:Y:S05]  /*02b0*/  EXIT ;  /* 0x000000000000794d */ /* 0x000fea0003800000 */
.L_x_4:
        /* <DEDUP_REMOVED lines=12> */
.L_x_13:


//--------------------- .text._Z33transpose_write_coalesced_blockedPfPKfii --------------------------
	.section	.text._Z33transpose_write_coalesced_blockedPfPKfii,"ax",@progbits
	.align	128
        .global         _Z33transpose_write_coalesced_blockedPfPKfii
        .type           _Z33transpose_write_coalesced_blockedPfPKfii,@function
        .size           _Z33transpose_write_coalesced_blockedPfPKfii,(.L_x_14 - _Z33transpose_write_coalesced_blockedPfPKfii)
        .other          _Z33transpose_write_coalesced_blockedPfPKfii,@"STO_CUDA_ENTRY STV_DEFAULT"
_Z33transpose_write_coalesced_blockedPfPKfii:
.text._Z33transpose_write_coalesced_blockedPfPKfii:
        /* <DEDUP_REMOVED lines=10> */
[----:B-1----:R-:W-:Y:S02]  /*00a0*/  ISETP.GE.AND P1, PT, R7, UR6, PT ;  /* 0x0000000607007c0c */ /* 0x002fe4000bf26270 */
[----:B---3--:R-:W-:Y:S02]  /*00b0*/  LEA R0, R0, R3, 0x4 ;  /* 0x0000000300007211 */ /* 0x008fe400078e20ff */
[----:B------:R-:W-:Y:S02]  /*00c0*/  ISETP.GE.AND P0, PT, R11, UR6, PT ;  /* 0x000000060b007c0c */ /* 0x000fe4000bf06270 */
[C---:B------:R-:W-:Y:S01]  /*00d0*/  ISETP.GE.OR P1, PT, R0.reuse, UR7, P1 ;  /* 0x0000000700007c0c */ /* 0x040fe20008f26670 */
[C---:B------:R-:W-:Y:S01]  /*00e0*/  IMAD R6, R0.reuse, UR6, RZ ;  /* 0x0000000600067c24 */ /* 0x040fe2000f8e02ff */
[----:B------:R-:W-:-:S11]  /*00f0*/  ISETP.GE.OR P0, PT, R0, UR7, P0 ;  /* 0x0000000700007c0c */ /* 0x000fd60008706670 */
[----:B--2---:R-:W-:Y:S05]  /*0100*/  @P1 BRA `(.L_x_6) ;  /* 0x0000000000201947 */ /* 0x004fea0003800000 */
[----:B------:R-:W0:Y:S01]  /*0110*/  LDC.64 R2, c[0x0][0x388] ;  /* 0x0000e200ff027b82 */ /* 0x000e220000000a00 */
[----:B------:R-:W-:-:S04]  /*0120*/  IMAD.IADD R5, R7, 0x1, R6 ;  /* 0x0000000107057824 */ /* 0x000fc800078e0206 */
[----:B0-----:R-:W-:-:S03]  /*0130*/  IMAD.WIDE R2, R5, 0x4, R2 ;  /* 0x0000000405027825 */ /* 0x001fc600078e0202 */
[----:B------:R-:W0:Y:S03]  /*0140*/  LDC.64 R4, c[0x0][0x380] ;  /* 0x0000e000ff047b82 */ /* 0x000e260000000a00 */
[----:B------:R-:W2:Y:S01]  /*0150*/  LDG.E.CONSTANT R3, desc[UR4][R2.64] ;  /* 0x0000000402037981 */ /* 0x000ea2000c1e9900 */
[----:B------:R-:W-:-:S04]  /*0160*/  IMAD R9, R7, UR7, R0 ;  /* 0x0000000707097c24 */ /* 0x000fc8000f8e0200 */
[----:B0-----:R-:W-:-:S05]  /*0170*/  IMAD.WIDE R4, R9, 0x4, R4 ;  /* 0x0000000409047825 */ /* 0x001fca00078e0204 */
[----:B--2---:R0:W-:Y:S02]  /*0180*/  STG.E desc[UR4][R4.64], R3 ;  /* 0x0000000304007986 */ /* 0x0041e4000c101904 */
.L_x_6:
[----:B------:R-:W-:Y:S05]  /*0190*/  BSYNC.RECONVERGENT B0 ;  /* 0x0000000000007941 */ /* 0x000fea0003800200 */
.L_x_5:
[----:B------:R-:W-:Y:S05]  /*01a0*/  @P0 EXIT ;  /* 0x000000000000094d */ /* 0x000fea0003800000 */
[----:B------:R-:W1:Y:S01]  /*01b0*/  LDCU.64 UR8, c[0x0][0x388] ;  /* 0x00007100ff0877ac */ /* 0x000e620008000a00 */
[----:B------:R-:W-:Y:S01]  /*01c0*/  IADD3 R7, P0, PT, R7, R6, RZ ;  /* 0x0000000607077210 */ /* 0x000fe20007f1e0ff */
[----:B0-----:R-:W0:Y:S03]  /*01d0*/  LDC.64 R2, c[0x0][0x380] ;  /* 0x0000e000ff027b82 */ /* 0x001e260000000a00 */
[----:B------:R-:W-:Y:S02]  /*01e0*/  LEA.HI.X.SX32 R6, R6, RZ, 0x1, P0 ;  /* 0x000000ff06067211 */ /* 0x000fe400000f0eff */
[----:B-1----:R-:W-:-:S04]  /*01f0*/  LEA R4, P0, R7, UR8, 0x2 ;  /* 0x0000000807047c11 */ /* 0x002fc8000f8010ff */
[----:B------:R-:W-:-:S06]  /*0200*/  LEA.HI.X R5, R7, UR9, R6, 0x2, P0 ;  /* 0x0000000907057c11 */ /* 0x000fcc00080f1406 */
[----:B------:R-:W2:Y:S01]  /*0210*/  LDG.E.CONSTANT R5, desc[UR4][R4.64+0x20] ;  /* 0x0000200404057981 */ /* 0x000ea2000c1e9900 */
[----:B------:R-:W-:-:S04]  /*0220*/  IMAD R11, R11, UR7, R0 ;  /* 0x000000070b0b7c24 */ /* 0x000fc8000f8e0200 */
[----:B0-----:R-:W-:-:S05]  /*0230*/  IMAD.WIDE R2, R11, 0x4, R2 ;  /* 0x000000040b027825 */ /* 0x001fca00078e0202 */
[----:B--2---:R-:W-:Y:S01]  /*0240*/  STG.E desc[UR4][R2.64], R5 ;  /* 0x0000000502007986 */ /* 0x004fe2000c101904 */
[----:B------:R-:W-:Y:S05]  /*0250*/  EXIT ;  /* 0x000000000000794d */ /* 0x000fea0003800000 */
.L_x_7:
        /* <DEDUP_REMOVED lines=10> */
.L_x_14:


//--------------------- .text._Z31transpose_write_coalesced_naivePfPKfii --------------------------
	.section	.text._Z31transpose_write_coalesced_naivePfPKfii,"ax",@progbits
	.align	128
        .global         _Z31transpose_write_coalesced_naivePfPKfii
        .type           _Z31transpose_write_coalesced_naivePfPKfii,@function
        .size           _Z31transpose_write_coalesced_naivePfPKfii,(.L_x_15 - _Z31transpose_write_coalesced_naivePfPKfii)
        .other          _Z31transpose_write_coalesced_naivePfPKfii,@"STO_CUDA_ENTRY STV_DEFAULT"
_Z31transpose_write_coalesced_naivePfPKfii:
.text._Z31transpose_write_coalesced_naivePfPKfii:
[----:B------:R-:W-:Y:S01]  /*0000*/  LDC R1, c[0x0][0x37c] ;  /* 0x0000df00ff017b82 */ /* 0x000fe20000000800 */
[----:B------:R-:W0:Y:S07]  /*0010*/  S2R R2, SR_TID.Y ;  /* 0x0000000000027919 */ /* 0x000e2e0000002200 */
[----:B------:R-:W1:Y:S01]  /*0020*/  LDC R0, c[0x0][0x360] ;  /* 0x0000d800ff007b82 */ /* 0x000e620000000800 */
[----:B------:R-:W2:Y:S01]  /*0030*/  LDCU.64 UR6, c[0x0][0x390] ;  /* 0x00007200ff0677ac */ /* 0x000ea20008000a00 */
[----:B------:R-:W1:Y:S06]  /*0040*/  S2R R3, SR_TID.X ;  /* 0x0000000000037919 */ /* 0x000e6c0000002100 */
[----:B------:R-:W0:Y:S08]  /*0050*/  S2UR UR5, SR_CTAID.Y ;  /* 0x00000000000579c3 */ /* 0x000e300000002600 */
[----:B------:R-:W0:Y:S08]  /*0060*/  LDC R7, c[0x0][0x364] ;  /* 0x0000d900ff077b82 */ /* 0x000e300000000800 */
[----:B------:R-:W1:Y:S01]  /*0070*/  S2UR UR4, SR_CTAID.X ;  /* 0x00000000000479c3 */ /* 0x000e620000002500 */
[----:B0-----:R-:W-:-:S05]  /*0080*/  IMAD R7, R7, UR5, R2 ;  /* 0x0000000507077c24 */ /* 0x001fca000f8e0202 */
[----:B--2---:R-:W-:Y:S01]  /*0090*/  ISETP.GE.AND P0, PT, R7, UR6, PT ;  /* 0x0000000607007c0c */ /* 0x004fe2000bf06270 */
[----:B-1----:R-:W-:-:S05]  /*00a0*/  IMAD R0, R0, UR4, R3 ;  /* 0x0000000400007c24 */ /* 0x002fca000f8e0203 */
[----:B------:R-:W-:-:S13]  /*00b0*/  ISETP.GE.OR P0, PT, R0, UR7, P0 ;  /* 0x0000000700007c0c */ /* 0x000fda0008706670 */
[----:B------:R-:W-:Y:S05]  /*00c0*/  @P0 EXIT ;  /* 0x000000000000094d */ /* 0x000fea0003800000 */
[----:B------:R-:W0:Y:S01]  /*00d0*/  LDC.64 R2, c[0x0][0x388] ;  /* 0x0000e200ff027b82 */ /* 0x000e220000000a00 */
[----:B------:R-:W1:Y:S01]  /*00e0*/  LDCU.64 UR4, c[0x0][0x358] ;  /* 0x00006b00ff0477ac */ /* 0x000e620008000a00 */
[----:B------:R-:W-:-:S04]  /*00f0*/  IMAD R5, R0, UR6, R7 ;  /* 0x0000000600057c24 */ /* 0x000fc8000f8e0207 */
[----:B0-----:R-:W-:Y:S02]  /*0100*/  IMAD.WIDE R2, R5, 0x4, R2 ;  /* 0x0000000405027825 */ /* 0x001fe400078e0202 */
[----:B------:R-:W0:Y:S04]  /*0110*/  LDC.64 R4, c[0x0][0x380] ;  /* 0x0000e000ff047b82 */ /* 0x000e280000000a00 */
[----:B-1----:R-:W2:Y:S01]  /*0120*/  LDG.E.CONSTANT R3, desc[UR4][R2.64] ;  /* 0x0000000402037981 */ /* 0x002ea2000c1e9900 */
[----:B------:R-:W-:-:S04]  /*0130*/  IMAD R7, R7, UR7, R0 ;  /* 0x0000000707077c24 */ /* 0x000fc8000f8e0200 */
[----:B0-----:R-:W-:-:S05]  /*0140*/  IMAD.WIDE R4, R7, 0x4, R4 ;  /* 0x0000000407047825 */ /* 0x001fca00078e0204 */
[----:B--2---:R-:W-:Y:S01]  /*0150*/  STG.E desc[UR4][R4.64], R3 ;  /* 0x0000000304007986 */ /* 0x004fe2000c101904 */
[----:B------:R-:W-:Y:S05]  /*0160*/  EXIT ;  /* 0x000000000000794d */ /* 0x000fea0003800000 */
.L_x_8:
        /* <DEDUP_REMOVED lines=9> */
.L_x_15:


//--------------------- .text._Z15transpose_tiledPfPKfii --------------------------
	.section	.text._Z15transpose_tiledPfPKfii,"ax",@progbits
	.align	128
        .global         _Z15transpose_tiledPfPKfii
        .type           _Z15transpose_tiledPfPKfii,@function
        .size           _Z15transpose_tiledPfPKfii,(.L_x_16 - _Z15transpose_tiledPfPKfii)
        .other          _Z15transpose_tiledPfPKfii,@"STO_CUDA_ENTRY STV_DEFAULT"
_Z15transpose_tiledPfPKfii:
.text._Z15transpose_tiledPfPKfii:
[----:B------:R-:W-:Y:S01]  /*0000*/  LDC R1, c[0x0][0x37c] ;  /* 0x0000df00ff017b82 */ /* 0x000fe20000000800 */
[----:B------:R-:W0:Y:S01]  /*0010*/  S2R R0, SR_TID.Y ;  /* 0x0000000000007919 */ /* 0x000e220000002200 */
[----:B------:R-:W1:Y:S01]  /*0020*/  LDCU.64 UR8, c[0x0][0x390] ;  /* 0x00007200ff0877ac */ /* 0x000e620008000a00 */
[----:B------:R-:W0:Y:S01]  /*0030*/  S2R R7, SR_CTAID.Y ;  /* 0x0000000000077919 */ /* 0x000e220000002600 */
[----:B------:R-:W2:Y:S01]  /*0040*/  LDCU.64 UR6, c[0x0][0x358] ;  /* 0x00006b00ff0677ac */ /* 0x000ea20008000a00 */
[----:B------:R-:W3:Y:S01]  /*0050*/  S2R R13, SR_CTAID.X ;  /* 0x00000000000d7919 */ /* 0x000ee20000002500 */
[----:B------:R-:W3:Y:S01]  /*0060*/  S2R R6, SR_TID.X ;  /* 0x0000000000067919 */ /* 0x000ee20000002100 */
[----:B0-----:R-:W-:-:S04]  /*0070*/  IMAD R15, R7, 0x20, R0 ;  /* 0x00000020070f7824 */ /* 0x001fc800078e0200 */
[C---:B------:R-:W-:Y:S01]  /*0080*/  VIADD R19, R15.reuse, 0x10 ;  /* 0x000000100f137836 */ /* 0x040fe20000000000 */
[C---:B------:R-:W-:Y:S02]  /*0090*/  IADD3 R17, PT, PT, R15.reuse, 0x8, RZ ;  /* 0x000000080f117810 */ /* 0x040fe40007ffe0ff */
[----:B------:R-:W-:Y:S01]  /*00a0*/  IADD3 R21, PT, PT, R15, 0x18, RZ ;  /* 0x000000180f157810 */ /* 0x000fe20007ffe0ff */
[----:B---3--:R-:W-:Y:S01]  /*00b0*/  IMAD R12, R13, 0x20, R6 ;  /* 0x000000200d0c7824 */ /* 0x008fe200078e0206 */
[----:B-1----:R-:W-:Y:S02]  /*00c0*/  ISETP.GE.AND P0, PT, R15, UR9, PT ;  /* 0x000000090f007c0c */ /* 0x002fe4000bf06270 */
[----:B------:R-:W-:Y:S02]  /*00d0*/  ISETP.GE.AND P3, PT, R17, UR9, PT ;  /* 0x0000000911007c0c */ /* 0x000fe4000bf66270 */
[----:B------:R-:W-:Y:S02]  /*00e0*/  ISETP.GE.AND P2, PT, R19, UR9, PT ;  /* 0x0000000913007c0c */ /* 0x000fe4000bf46270 */
[----:B------:R-:W-:-:S02]  /*00f0*/  ISETP.GE.AND P1, PT, R21, UR9, PT ;  /* 0x0000000915007c0c */ /* 0x000fc4000bf26270 */
[C---:B------:R-:W-:Y:S02]  /*0100*/  ISETP.GE.OR P0, PT, R12.reuse, UR8, P0 ;  /* 0x000000080c007c0c */ /* 0x040fe40008706670 */
[C---:B------:R-:W-:Y:S02]  /*0110*/  ISETP.GE.OR P3, PT, R12.reuse, UR8, P3 ;  /* 0x000000080c007c0c */ /* 0x040fe40009f66670 */
[C---:B------:R-:W-:Y:S02]  /*0120*/  ISETP.GE.OR P2, PT, R12.reuse, UR8, P2 ;  /* 0x000000080c007c0c */ /* 0x040fe40009746670 */
[----:B------:R-:W-:-:S07]  /*0130*/  ISETP.GE.OR P1, PT, R12, UR8, P1 ;  /* 0x000000080c007c0c */ /* 0x000fce0008f26670 */
[----:B------:R-:W0:Y:S01]  /*0140*/  @!P0 LDC.64 R10, c[0x0][0x388] ;  /* 0x0000e200ff0a8b82 */ /* 0x000e220000000a00 */
[--C-:B------:R-:W-:Y:S02]  /*0150*/  @!P0 IMAD R15, R15, UR8, R12.reuse ;  /* 0x000000080f0f8c24 */ /* 0x100fe4000f8e020c */
[--C-:B------:R-:W-:Y:S02]  /*0160*/  @!P3 IMAD R17, R17, UR8, R12.reuse ;  /* 0x000000081111bc24 */ /* 0x100fe4000f8e020c */
[--C-:B------:R-:W-:Y:S02]  /*0170*/  @!P2 IMAD R19, R19, UR8, R12.reuse ;  /* 0x000000081313ac24 */ /* 0x100fe4000f8e020c */
[----:B------:R-:W-:Y:S01]  /*0180*/  @!P1 IMAD R21, R21, UR8, R12 ;  /* 0x0000000815159c24 */ /* 0x000fe2000f8e020c */
[----:B------:R-:W1:Y:S08]  /*0190*/  @!P3 LDC.64 R8, c[0x0][0x388] ;  /* 0x0000e200ff08bb82 */ /* 0x000e700000000a00 */
[----:B------:R-:W3:Y:S08]  /*01a0*/  @!P2 LDC.64 R4, c[0x0][0x388] ;  /* 0x0000e200ff04ab82 */ /* 0x000ef00000000a00 */
[----:B------:R-:W4:Y:S01]  /*01b0*/  @!P1 LDC.64 R2, c[0x0][0x388] ;  /* 0x0000e200ff029b82 */ /* 0x000f220000000a00 */
[----:B0-----:R-:W-:-:S06]  /*01c0*/  @!P0 IMAD.WIDE R10, R15, 0x4, R10 ;  /* 0x000000040f0a8825 */ /* 0x001fcc00078e020a */
[----:B--2---:R0:W2:Y:S01]  /*01d0*/  @!P0 LDG.E.CONSTANT R10, desc[UR6][R10.64] ;  /* 0x000000060a0a8981 */ /* 0x0040a2000c1e9900 */
[----:B-1----:R-:W-:-:S05]  /*01e0*/  @!P3 IMAD.WIDE R8, R17, 0x4, R8 ;  /* 0x000000041108b825 */ /* 0x002fca00078e0208 */
[----:B------:R-:W5:Y:S01]  /*01f0*/  @!P3 LDG.E.CONSTANT R12, desc[UR6][R8.64] ;  /* 0x00000006080cb981 */ /* 0x000f62000c1e9900 */
[----:B---3--:R-:W-:-:S05]  /*0200*/  @!P2 IMAD.WIDE R4, R19, 0x4, R4 ;  /* 0x000000041304a825 */ /* 0x008fca00078e0204 */
[----:B------:R-:W3:Y:S01]  /*0210*/  @!P2 LDG.E.CONSTANT R14, desc[UR6][R4.64] ;  /* 0x00000006040ea981 */ /* 0x000ee2000c1e9900 */
[----:B----4-:R-:W-:-:S05]  /*0220*/  @!P1 IMAD.WIDE R2, R21, 0x4, R2 ;  /* 0x0000000415029825 */ /* 0x010fca00078e0202 */
[----:B------:R1:W4:Y:S01]  /*0230*/  @!P1 LDG.E.CONSTANT R16, desc[UR6][R2.64] ;  /* 0x0000000602109981 */ /* 0x000322000c1e9900 */
[----:B------:R-:W0:Y:S01]  /*0240*/  S2UR UR5, SR_CgaCtaId ;  /* 0x00000000000579c3 */ /* 0x000e220000008800 */
[----:B------:R-:W-:Y:S01]  /*0250*/  UMOV UR4, 0x400 ;  /* 0x0000040000047882 */ /* 0x000fe20000000000 */
[----:B------:R-:W-:Y:S01]  /*0260*/  IMAD R18, R13, 0x20, R0 ;  /* 0x000000200d127824 */ /* 0x000fe200078e0200 */
[----:B0-----:R-:W-:-:S06]  /*0270*/  ULEA UR4, UR5, UR4, 0x18 ;  /* 0x0000000405047291 */ /* 0x001fcc000f8ec0ff */
[----:B------:R-:W-:-:S05]  /*0280*/  LEA R11, R6, UR4, 0x2 ;  /* 0x00000004060b7c11 */ /* 0x000fca000f8e10ff */
[--C-:B-1----:R-:W-:Y:S02]  /*0290*/  IMAD R3, R6, 0x80, R11.reuse ;  /* 0x0000008006037824 */ /* 0x102fe400078e020b */
[----:B------:R-:W-:Y:S02]  /*02a0*/  IMAD R11, R0, 0x84, R11 ;  /* 0x00000084000b7824 */ /* 0x000fe400078e020b */
[C---:B------:R-:W-:Y:S01]  /*02b0*/  VIADD R20, R18.reuse, 0x8 ;  /* 0x0000000812147836 */ /* 0x040fe20000000000 */
[C---:B------:R-:W-:Y:S02]  /*02c0*/  IADD3 R22, PT, PT, R18.reuse, 0x10, RZ ;  /* 0x0000001012167810 */ /* 0x040fe40007ffe0ff */
[----:B------:R-:W-:Y:S02]  /*02d0*/  LEA R7, R7, R6, 0x5 ;  /* 0x0000000607077211 */ /* 0x000fe400078e28ff */
[----:B------:R-:W-:Y:S02]  /*02e0*/  ISETP.GE.AND P5, PT, R18, UR8, PT ;  /* 0x0000000812007c0c */ /* 0x000fe4000bfa6270 */
[----:B------:R-:W-:-:S02]  /*02f0*/  ISETP.GE.AND P6, PT, R20, UR8, PT ;  /* 0x0000000814007c0c */ /* 0x000fc4000bfc6270 */
[----:B------:R-:W-:Y:S02]  /*0300*/  ISETP.GE.AND P4, PT, R22, UR8, PT ;  /* 0x0000000816007c0c */ /* 0x000fe4000bf86270 */
[C---:B------:R-:W-:Y:S02]  /*0310*/  ISETP.GE.OR P5, PT, R7.reuse, UR9, P5 ;  /* 0x0000000907007c0c */ /* 0x040fe4000afa6670 */
[C---:B------:R-:W-:Y:S02]  /*0320*/  ISETP.GE.OR P6, PT, R7.reuse, UR9, P6 ;  /* 0x0000000907007c0c */ /* 0x040fe4000b7c6670 */
[----:B------:R-:W-:Y:S02]  /*0330*/  ISETP.GE.OR P4, PT, R7, UR9, P4 ;  /* 0x0000000907007c0c */ /* 0x000fe4000a786670 */
[----:B------:R-:W-:-:S07]  /*0340*/  LEA R0, R0, R3, 0x2 ;  /* 0x0000000300007211 */ /* 0x000fce00078e10ff */
[----:B------:R-:W0:Y:S08]  /*0350*/  @!P5 LDC.64 R8, c[0x0][0x380] ;  /* 0x0000e000ff08db82 */ /* 0x000e300000000a00 */
[----:B------:R-:W1:Y:S08]  /*0360*/  @!P6 LDC.64 R4, c[0x0][0x380] ;  /* 0x0000e000ff04eb82 */ /* 0x000e700000000a00 */
[----:B------:R-:W1:Y:S01]  /*0370*/  @!P4 LDC.64 R2, c[0x0][0x380] ;  /* 0x0000e000ff02cb82 */ /* 0x000e620000000a00 */
[C---:B------:R-:W-:Y:S01]  /*0380*/  IADD3 R6, PT, PT, R18.reuse, 0x18, RZ ;  /* 0x0000001812067810 */ /* 0x040fe20007ffe0ff */
[----:B------:R-:W-:-:S02]  /*0390*/  @!P5 IMAD R15, R18, UR9, R7 ;  /* 0x00000009120fdc24 */ /* 0x000fc4000f8e0207 */
[----:B------:R-:W-:Y:S02]  /*03a0*/  @!P4 IMAD R21, R22, UR9, R7 ;  /* 0x000000091615cc24 */ /* 0x000fe4000f8e0207 */
[----:B0-----:R-:W-:-:S04]  /*03b0*/  @!P5 IMAD.WIDE R8, R15, 0x4, R8 ;  /* 0x000000040f08d825 */ /* 0x001fc800078e0208 */
[----:B-1----:R-:W-:Y:S01]  /*03c0*/  @!P4 IMAD.WIDE R2, R21, 0x4, R2 ;  /* 0x000000041502c825 */ /* 0x002fe200078e0202 */
[----:B--2---:R-:W-:Y:S04]  /*03d0*/  @!P0 STS [R11], R10 ;  /* 0x0000000a0b008388 */ /* 0x004fe80000000800 */
[----:B-----5:R-:W-:Y:S04]  /*03e0*/  @!P3 STS [R11+0x420], R12 ;  /* 0x0004200c0b00b388 */ /* 0x020fe80000000800 */
[----:B---3--:R-:W-:Y:S04]  /*03f0*/  @!P2 STS [R11+0x840], R14 ;  /* 0x0008400e0b00a388 */ /* 0x008fe80000000800 */
[----:B----4-:R0:W-:Y:S01]  /*0400*/  @!P1 STS [R11+0xc60], R16 ;  /* 0x000c60100b009388 */ /* 0x0101e20000000800 */
[----:B------:R-:W-:Y:S06]  /*0410*/  BAR.SYNC.DEFER_BLOCKING 0x0 ;  /* 0x0000000000007b1d */ /* 0x000fec0000010000 */
[----:B------:R-:W1:Y:S04]  /*0420*/  @!P5 LDS R13, [R0] ;  /* 0x00000000000dd984 */ /* 0x000e680000000800 */
[----:B------:R-:W2:Y:S04]  /*0430*/  @!P6 LDS R17, [R0+0x20] ;  /* 0x000020000011e984 */ /* 0x000ea80000000800 */
[----:B------:R-:W3:Y:S01]  /*0440*/  @!P4 LDS R19, [R0+0x40] ;  /* 0x000040000013c984 */ /* 0x000ee20000000800 */
[----:B------:R-:W-:Y:S01]  /*0450*/  ISETP.GE.AND P0, PT, R6, UR8, PT ;  /* 0x0000000806007c0c */ /* 0x000fe2000bf06270 */
[----:B0-----:R-:W-:-:S03]  /*0460*/  @!P6 IMAD R11, R20, UR9, R7 ;  /* 0x00000009140bec24 */ /* 0x001fc6000f8e0207 */
[----:B------:R-:W-:Y:S01]  /*0470*/  ISETP.GE.OR P0, PT, R7, UR9, P0 ;  /* 0x0000000907007c0c */ /* 0x000fe20008706670 */
[----:B------:R-:W-:Y:S01]  /*0480*/  @!P6 IMAD.WIDE R4, R11, 0x4, R4 ;  /* 0x000000040b04e825 */ /* 0x000fe200078e0204 */
[----:B-1----:R0:W-:Y:S04]  /*0490*/  @!P5 STG.E desc[UR6][R8.64], R13 ;  /* 0x0000000d0800d986 */ /* 0x0021e8000c101906 */
[----:B--2---:R0:W-:Y:S04]  /*04a0*/  @!P6 STG.E desc[UR6][R4.64], R17 ;  /* 0x000000110400e986 */ /* 0x0041e8000c101906 */
[----:B---3--:R0:W-:Y:S03]  /*04b0*/  @!P4 STG.E desc[UR6][R2.64], R19 ;  /* 0x000000130200c986 */ /* 0x0081e6000c101906 */
[----:B------:R-:W-:Y:S05]  /*04c0*/  @P0 EXIT ;  /* 0x000000000000094d */ /* 0x000fea0003800000 */
[----:B0-----:R-:W0:Y:S01]  /*04d0*/  LDS R5, [R0+0x60] ;  /* 0x0000600000057984 */ /* 0x001e220000000800 */
[----:B------:R-:W1:Y:S01]  /*04e0*/  LDC.64 R2, c[0x0][0x380] ;  /* 0x0000e000ff027b82 */ /* 0x000e620000000a00 */
[----:B------:R-:W-:-:S04]  /*04f0*/  IMAD R7, R6, UR9, R7 ;  /* 0x0000000906077c24 */ /* 0x000fc8000f8e0207 */
[----:B-1----:R-:W-:-:S05]  /*0500*/  IMAD.WIDE R2, R7, 0x4, R2 ;  /* 0x0000000407027825 */ /* 0x002fca00078e0202 */
[----:B0-----:R-:W-:Y:S01]  /*0510*/  STG.E desc[UR6][R2.64], R5 ;  /* 0x0000000502007986 */ /* 0x001fe2000c101906 */
[----:B------:R-:W-:Y:S05]  /*0520*/  EXIT ;  /* 0x000000000000794d */ /* 0x000fea0003800000 */
.L_x_9:
        /* <DEDUP_REMOVED lines=13> */
.L_x_16:


//--------------------- .text._Z15transpose_naivePfPKfii --------------------------
	.section	.text._Z15transpose_naivePfPKfii,"ax",@progbits
	.align	128
        .global         _Z15transpose_naivePfPKfii
        .type           _Z15transpose_naivePfPKfii,@function
        .size           _Z15transpose_naivePfPKfii,(.L_x_17 - _Z15transpose_naivePfPKfii)
        .other          _Z15transpose_naivePfPKfii,@"STO_CUDA_ENTRY STV_DEFAULT"
_Z15transpose_naivePfPKfii:
.text._Z15transpose_naivePfPKfii:
        /* <DEDUP_REMOVED lines=23> */
.L_x_10:
        /* <DEDUP_REMOVED lines=9> */
.L_x_17:


//--------------------- .nv.shared.reserved.0     --------------------------
	.section	.nv.shared.reserved.0,"aw",@nobits
	.weak		__nv_reservedSMEM_offset_0_alias
	.size		__nv_reservedSMEM_offset_0_alias, 0, 64
	.other		__nv_reservedSMEM_offset_0_alias,@"STO_CUDA_RESERVED_SHARED STV_DEFAULT"
__nv_reservedSMEM_offset_0_alias:
	.zero		0
	.zero		64


//--------------------- .nv.shared._Z15transpose_tiledPfPKfii --------------------------
	.section	.nv.shared._Z15transpose_tiledPfPKfii,"aw",@nobits
	.sectionflags	@""
	.align	4
.nv.shared._Z15transpose_tiledPfPKfii:
	.zero		5248


//--------------------- .nv.constant0._Z26transpose_kernel_optimizedILi4ELi8ELi16EEvPfS0_ii --------------------------
	.section	.nv.constant0._Z26transpose_kernel_optimizedILi4ELi8ELi16EEvPfS0_ii,"a",@progbits
	.sectionflags	@""
	.align	4
.nv.constant0._Z26transpose_kernel_optimizedILi4ELi8ELi16EEvPfS0_ii:
	.zero		920


//--------------------- .nv.constant0._Z37transpose_write_coalesced_blocked_texPfyii --------------------------
	.section	.nv.constant0._Z37transpose_write_coalesced_blocked_texPfyii,"a",@progbits
	.sectionflags	@""
	.align	4
.nv.constant0._Z37transpose_write_coalesced_blocked_texPfyii:
	.zero		920


//--------------------- .nv.constant0._Z37transpose_write_coalesced_blocked_optPfPKfii --------------------------
	.section	.nv.constant0._Z37transpose_write_coalesced_blocked_optPfPKfii,"a",@progbits
	.sectionflags	@""
	.align	4
.nv.constant0._Z37transpose_write_coalesced_blocked_optPfPKfii:
	.zero		920


//--------------------- .nv.constant0._Z33transpose_write_coalesced_blockedPfPKfii --------------------------
	.section	.nv.constant0._Z33transpose_write_coalesced_blockedPfPKfii,"a",@progbits
	.sectionflags	@""
	.align	4
.nv.constant0._Z33transpose_write_coalesced_blockedPfPKfii:
	.zero		920


//--------------------- .nv.constant0._Z31transpose_write_coalesced_naivePfPKfii --------------------------
	.section	.nv.constant0._Z31transpose_write_coalesced_naivePfPKfii,"a",@progbits
	.sectionflags	@""
	.align	4
.nv.constant0._Z31transpose_write_coalesced_naivePfPKfii:
	.zero		920


//--------------------- .nv.constant0._Z15transpose_tiledPfPKfii --------------------------
	.section	.nv.constant0._Z15transpose_tiledPfPKfii,"a",@progbits
	.sectionflags	@""
	.align	4
.nv.constant0._Z15transpose_tiledPfPKfii:
	.zero		920


//--------------------- .nv.constant0._Z15transpose_naivePfPKfii --------------------------
	.section	.nv.constant0._Z15transpose_naivePfPKfii,"a",@progbits
	.sectionflags	@""
	.align	4
.nv.constant0._Z15transpose_naivePfPKfii:
	.zero		920


//--------------------- SYMBOLS --------------------------

	.type		.nv.reservedSmem.offset0,@object
	.size		.nv.reservedSmem.offset0,0x4
	.type		.nv.reservedSmem.cap,@object
	.size		.nv.reservedSmem.cap,0x4
